	.target	sm_90a

	.elftype	@"ET_EXEC"


//--------------------- .note.nv.tkinfo           --------------------------
	.section	.note.nv.tkinfo,"",@"SHT_NOTE"
	.sectionflags	@"SHF_NOTE_NV_TKINFO"
	.tkinfo
        /*0018*/ 	.word	0x00000002
        /*0030*/ 	.string	""
        /*0030*/ 	.string	"ptxas"
        /*0030*/ 	.string	"Cuda compilation tools, release 13.0, V13.0.88"
        /*0030*/ 	.string	"Build cuda_13.0.r13.0/compiler.36424714_0"
        /*0030*/ 	.string	"-arch sm_90a -m 64 "



//--------------------- .note.nv.cuinfo           --------------------------
	.section	.note.nv.cuinfo,"",@"SHT_NOTE"
	.sectionflags	@"SHF_NOTE_NV_CUINFO"
        /*0018*/ 	.short	0x0002
        /*001a*/ 	.short	0x005a
        /*001c*/ 	.short	0x0082
	.zero		2


//--------------------- .nv.info                  --------------------------
	.section	.nv.info,"",@"SHT_CUDA_INFO"
	.align	4


	//----- nvinfo : EIATTR_REGCOUNT
	.align		4
        /*0000*/ 	.byte	0x04, 0x2f
        /*0002*/ 	.short	(.L_12 - .L_11)
	.align		4
.L_11:
        /*0004*/ 	.word	index@(_ZN7cutlass13device_kernelINS_4gemm6kernel13GemmUniversalIN4cute5tupleIJiiiiEEENS1_10collective13CollectiveMmaINS1_40MainloopSm90TmaGmmaWarpSpecializedSparseILi8ENS5_IJNS4_1CILi1EEENSA_ILi2EEESB_EEENS1_35KernelTmaWarpSpecializedCooperativeEEENS5_IJNSA_ILi256EEENSA_ILi64EEENSA_ILi128EEEEEEaNS5_IJNS4_6LayoutINS5_IJiNS5_IJSC_iEEEiEEENS5_IJlNS5_IJSB_SC_EEElEEEEENSK_INS5_IJNS5_IJSH_iEEENS5_IJSI_iEEEiEEENS5_IJNS5_IJSI_NSA_ILi8192EEEEEENS5_IJSB_lEEElEEEEEEEEaNS5_IJlSB_lEEENS4_8TiledMMAINS4_8MMA_AtomIJNS4_4SM904GMMA6SPARSE27GMMA_64x64x64_S32S8S8_SS_TNILNS13_9SparseSelE0EEEEEENSK_INS5_IJSC_SB_SB_EEENS5_IJSB_NSA_ILi0EEES1A_EEEEENS5_IJNS4_10UnderscoreES1D_S1D_EEEEENS4_23SM90_TMA_LOAD_MULTICASTENS4_14ComposedLayoutINS4_7SwizzleILi2ELi4ELi3EEENS4_25smem_sparse_ptr_flag_bitsILi2ELi8EEENSK_INS5_IJNS5_IJSB_NSA_ILi8EEEEEENS5_IJSC_SH_EEEEEENS5_IJNS5_IJS1A_SI_EEESN_EEEEEEEvNS4_8identityENS4_13SM90_TMA_LOADENS1H_INS1I_ILi3ELi4ELi3EEENS4_18smem_ptr_flag_bitsILi8EEENSK_INS5_IJS1M_SI_EEENS5_IJSI_SB_EEEEEEEvS1U_EENS_8epilogue10collective6detail29Sm90TmaWarpSpecializedAdapterINS25_15DefaultEpilogueIiNS5_IJSB_llEEES29_NS24_6thread17LinearCombinationIiLi1EiiLNS2A_9ScaleType4KindE0ELNS_15FloatRoundStyleE2EiEENS1_15EpilogueDefaultEEEEEvvEEEEvNT_6ParamsE)
        /*0008*/ 	.word	0x000000a8


	//----- nvinfo : EIATTR_FRAME_SIZE
	.align		4
.L_12:
        /*000c*/ 	.byte	0x04, 0x11
        /*000e*/ 	.short	(.L_14 - .L_13)
	.align		4
.L_13:
        /*0010*/ 	.word	index@(_ZN7cutlass13device_kernelINS_4gemm6kernel13GemmUniversalIN4cute5tupleIJiiiiEEENS1_10collective13CollectiveMmaINS1_40MainloopSm90TmaGmmaWarpSpecializedSparseILi8ENS5_IJNS4_1CILi1EEENSA_ILi2EEESB_EEENS1_35KernelTmaWarpSpecializedCooperativeEEENS5_IJNSA_ILi256EEENSA_ILi64EEENSA_ILi128EEEEEEaNS5_IJNS4_6LayoutINS5_IJiNS5_IJSC_iEEEiEEENS5_IJlNS5_IJSB_SC_EEElEEEEENSK_INS5_IJNS5_IJSH_iEEENS5_IJSI_iEEEiEEENS5_IJNS5_IJSI_NSA_ILi8192EEEEEENS5_IJSB_lEEElEEEEEEEEaNS5_IJlSB_lEEENS4_8TiledMMAINS4_8MMA_AtomIJNS4_4SM904GMMA6SPARSE27GMMA_64x64x64_S32S8S8_SS_TNILNS13_9SparseSelE0EEEEEENSK_INS5_IJSC_SB_SB_EEENS5_IJSB_NSA_ILi0EEES1A_EEEEENS5_IJNS4_10UnderscoreES1D_S1D_EEEEENS4_23SM90_TMA_LOAD_MULTICASTENS4_14ComposedLayoutINS4_7SwizzleILi2ELi4ELi3EEENS4_25smem_sparse_ptr_flag_bitsILi2ELi8EEENSK_INS5_IJNS5_IJSB_NSA_ILi8EEEEEENS5_IJSC_SH_EEEEEENS5_IJNS5_IJS1A_SI_EEESN_EEEEEEEvNS4_8identityENS4_13SM90_TMA_LOADENS1H_INS1I_ILi3ELi4ELi3EEENS4_18smem_ptr_flag_bitsILi8EEENSK_INS5_IJS1M_SI_EEENS5_IJSI_SB_EEEEEEEvS1U_EENS_8epilogue10collective6detail29Sm90TmaWarpSpecializedAdapterINS25_15DefaultEpilogueIiNS5_IJSB_llEEES29_NS24_6thread17LinearCombinationIiLi1EiiLNS2A_9ScaleType4KindE0ELNS_15FloatRoundStyleE2EiEENS1_15EpilogueDefaultEEEEEvvEEEEvNT_6ParamsE)
        /*0014*/ 	.word	0x00000000


	//----- nvinfo : EIATTR_MIN_STACK_SIZE
	.align		4
.L_14:
        /*0018*/ 	.byte	0x04, 0x12
        /*001a*/ 	.short	(.L_16 - .L_15)
	.align		4
.L_15:
        /*001c*/ 	.word	index@(_ZN7cutlass13device_kernelINS_4gemm6kernel13GemmUniversalIN4cute5tupleIJiiiiEEENS1_10collective13CollectiveMmaINS1_40MainloopSm90TmaGmmaWarpSpecializedSparseILi8ENS5_IJNS4_1CILi1EEENSA_ILi2EEESB_EEENS1_35KernelTmaWarpSpecializedCooperativeEEENS5_IJNSA_ILi256EEENSA_ILi64EEENSA_ILi128EEEEEEaNS5_IJNS4_6LayoutINS5_IJiNS5_IJSC_iEEEiEEENS5_IJlNS5_IJSB_SC_EEElEEEEENSK_INS5_IJNS5_IJSH_iEEENS5_IJSI_iEEEiEEENS5_IJNS5_IJSI_NSA_ILi8192EEEEEENS5_IJSB_lEEElEEEEEEEEaNS5_IJlSB_lEEENS4_8TiledMMAINS4_8MMA_AtomIJNS4_4SM904GMMA6SPARSE27GMMA_64x64x64_S32S8S8_SS_TNILNS13_9SparseSelE0EEEEEENSK_INS5_IJSC_SB_SB_EEENS5_IJSB_NSA_ILi0EEES1A_EEEEENS5_IJNS4_10UnderscoreES1D_S1D_EEEEENS4_23SM90_TMA_LOAD_MULTICASTENS4_14ComposedLayoutINS4_7SwizzleILi2ELi4ELi3EEENS4_25smem_sparse_ptr_flag_bitsILi2ELi8EEENSK_INS5_IJNS5_IJSB_NSA_ILi8EEEEEENS5_IJSC_SH_EEEEEENS5_IJNS5_IJS1A_SI_EEESN_EEEEEEEvNS4_8identityENS4_13SM90_TMA_LOADENS1H_INS1I_ILi3ELi4ELi3EEENS4_18smem_ptr_flag_bitsILi8EEENSK_INS5_IJS1M_SI_EEENS5_IJSI_SB_EEEEEEEvS1U_EENS_8epilogue10collective6detail29Sm90TmaWarpSpecializedAdapterINS25_15DefaultEpilogueIiNS5_IJSB_llEEES29_NS24_6thread17LinearCombinationIiLi1EiiLNS2A_9ScaleType4KindE0ELNS_15FloatRoundStyleE2EiEENS1_15EpilogueDefaultEEEEEvvEEEEvNT_6ParamsE)
        /*0020*/ 	.word	0x00000000
.L_16:


//--------------------- .nv.compat                --------------------------
	.section	.nv.compat,"",@"SHT_CUDA_COMPAT_INFO"
	.align	4
        /*0000*/ 	.byte	0x02, 0x09, 0x01, 0x00, 0x02, 0x02, 0x04, 0x00, 0x02, 0x05, 0x05, 0x00, 0x03, 0x07, 0x01, 0x01
        /*0010*/ 	.byte	0x02, 0x03, 0x01, 0x00, 0x02, 0x06, 0x01, 0x00, 0x04, 0x0b, 0x08, 0x00, 0x00, 0x00, 0x00, 0x00
        /*0020*/ 	.byte	0x00, 0x00, 0x00, 0x00


//--------------------- .nv.info._ZN7cutlass13device_kernelINS_4gemm6kernel13GemmUniversalIN4cute5tupleIJiiiiEEENS1_10collective13CollectiveMmaINS1_40MainloopSm90TmaGmmaWarpSpecializedSparseILi8ENS5_IJNS4_1CILi1EEENSA_ILi2EEESB_EEENS1_35KernelTmaWarpSpecializedCooperativeEEENS5_IJNSA_ILi256EEENSA_ILi64EEENSA_ILi128EEEEEEaNS5_IJNS4_6LayoutINS5_IJiNS5_IJSC_iEEEiEEENS5_IJlNS5_IJSB_SC_EEElEEEEENSK_INS5_IJNS5_IJSH_iEEENS5_IJSI_iEEEiEEENS5_IJNS5_IJSI_NSA_ILi8192EEEEEENS5_IJSB_lEEElEEEEEEEEaNS5_IJlSB_lEEENS4_8TiledMMAINS4_8MMA_AtomIJNS4_4SM904GMMA6SPARSE27GMMA_64x64x64_S32S8S8_SS_TNILNS13_9SparseSelE0EEEEEENSK_INS5_IJSC_SB_SB_EEENS5_IJSB_NSA_ILi0EEES1A_EEEEENS5_IJNS4_10UnderscoreES1D_S1D_EEEEENS4_23SM90_TMA_LOAD_MULTICASTENS4_14ComposedLayoutINS4_7SwizzleILi2ELi4ELi3EEENS4_25smem_sparse_ptr_flag_bitsILi2ELi8EEENSK_INS5_IJNS5_IJSB_NSA_ILi8EEEEEENS5_IJSC_SH_EEEEEENS5_IJNS5_IJS1A_SI_EEESN_EEEEEEEvNS4_8identityENS4_13SM90_TMA_LOADENS1H_INS1I_ILi3ELi4ELi3EEENS4_18smem_ptr_flag_bitsILi8EEENSK_INS5_IJS1M_SI_EEENS5_IJSI_SB_EEEEEEEvS1U_EENS_8epilogue10collective6detail29Sm90TmaWarpSpecializedAdapterINS25_15DefaultEpilogueIiNS5_IJSB_llEEES29_NS24_6thread17LinearCombinationIiLi1EiiLNS2A_9ScaleType4KindE0ELNS_15FloatRoundStyleE2EiEENS1_15EpilogueDefaultEEEEEvvEEEEvNT_6ParamsE --------------------------
	.section	.nv.info._ZN7cutlass13device_kernelINS_4gemm6kernel13GemmUniversalIN4cute5tupleIJiiiiEEENS1_10collective13CollectiveMmaINS1_40MainloopSm90TmaGmmaWarpSpecializedSparseILi8ENS5_IJNS4_1CILi1EEENSA_ILi2EEESB_EEENS1_35KernelTmaWarpSpecializedCooperativeEEENS5_IJNSA_ILi256EEENSA_ILi64EEENSA_ILi128EEEEEEaNS5_IJNS4_6LayoutINS5_IJiNS5_IJSC_iEEEiEEENS5_IJlNS5_IJSB_SC_EEElEEEEENSK_INS5_IJNS5_IJSH_iEEENS5_IJSI_iEEEiEEENS5_IJNS5_IJSI_NSA_ILi8192EEEEEENS5_IJSB_lEEElEEEEEEEEaNS5_IJlSB_lEEENS4_8TiledMMAINS4_8MMA_AtomIJNS4_4SM904GMMA6SPARSE27GMMA_64x64x64_S32S8S8_SS_TNILNS13_9SparseSelE0EEEEEENSK_INS5_IJSC_SB_SB_EEENS5_IJSB_NSA_ILi0EEES1A_EEEEENS5_IJNS4_10UnderscoreES1D_S1D_EEEEENS4_23SM90_TMA_LOAD_MULTICASTENS4_14ComposedLayoutINS4_7SwizzleILi2ELi4ELi3EEENS4_25smem_sparse_ptr_flag_bitsILi2ELi8EEENSK_INS5_IJNS5_IJSB_NSA_ILi8EEEEEENS5_IJSC_SH_EEEEEENS5_IJNS5_IJS1A_SI_EEESN_EEEEEEEvNS4_8identityENS4_13SM90_TMA_LOADENS1H_INS1I_ILi3ELi4ELi3EEENS4_18smem_ptr_flag_bitsILi8EEENSK_INS5_IJS1M_SI_EEENS5_IJSI_SB_EEEEEEEvS1U_EENS_8epilogue10collective6detail29Sm90TmaWarpSpecializedAdapterINS25_15DefaultEpilogueIiNS5_IJSB_llEEES29_NS24_6thread17LinearCombinationIiLi1EiiLNS2A_9ScaleType4KindE0ELNS_15FloatRoundStyleE2EiEENS1_15EpilogueDefaultEEEEEvvEEEEvNT_6ParamsE,"",@"SHT_CUDA_INFO"
	.sectionflags	@""
	.align	4


	//----- nvinfo : EIATTR_CUDA_API_VERSION
	.align		4
        /*0000*/ 	.byte	0x04, 0x37
        /*0002*/ 	.short	(.L_18 - .L_17)
.L_17:
        /*0004*/ 	.word	0x00000082


	//----- nvinfo : EIATTR_KPARAM_INFO
	.align		4
.L_18:
        /*0008*/ 	.byte	0x04, 0x17
        /*000a*/ 	.short	(.L_20 - .L_19)
.L_19:
        /*000c*/ 	.word	0x00000000
        /*0010*/ 	.short	0x0000
        /*0012*/ 	.short	0x0070
        /*0014*/ 	.byte	0x00, 0xf0, 0x01, 0x14


	//----- nvinfo : EIATTR_SPARSE_MMA_MASK
	.align		4
.L_20:
        /*0018*/ 	.byte	0x03, 0x50
        /*001a*/ 	.short	0x0004


	//----- nvinfo : EIATTR_MAXREG_COUNT
	.align		4
        /*001c*/ 	.byte	0x03, 0x1b
        /*001e*/ 	.short	0x00a8


	//----- nvinfo : EIATTR_NUM_BARRIERS
	.align		4
        /*0020*/ 	.byte	0x02, 0x4c
        /*0022*/ 	.byte	0x01
	.zero		1


	//----- nvinfo : EIATTR_MERCURY_ISA_VERSION
	.align		4
        /*0024*/ 	.byte	0x03, 0x5f
        /*0026*/ 	.short	0x0101


	//----- nvinfo : EIATTR_INT_WARP_WIDE_INSTR_OFFSETS
	.align		4
        /*0028*/ 	.byte	0x04, 0x31
        /*002a*/ 	.short	(.L_22 - .L_21)


	//   ....[0]....
.L_21:
        /*002c*/ 	.word	0x00000570


	//   ....[1]....
        /*0030*/ 	.word	0x000006c0


	//   ....[2]....
        /*0034*/ 	.word	0x00000760


	//----- nvinfo : EIATTR_COOP_GROUP_MASK_REGIDS
	.align		4
.L_22:
        /*0038*/ 	.byte	0x04, 0x29
        /*003a*/ 	.short	(.L_24 - .L_23)


	//   ....[0]....
.L_23:
        /*003c*/ 	.word	0xffffffff


	//   ....[1]....
        /*0040*/ 	.word	0xffffffff


	//   ....[2]....
        /*0044*/ 	.word	0xffffffff


	//   ....[3]....
        /*0048*/ 	.word	0xffffffff


	//   ....[4]....
        /*004c*/ 	.word	0xffffffff


	//   ....[5]....
        /*0050*/ 	.word	0xffffffff


	//----- nvinfo : EIATTR_COOP_GROUP_INSTR_OFFSETS
	.align		4
.L_24:
        /*0054*/ 	.byte	0x04, 0x28
        /*0056*/ 	.short	(.L_26 - .L_25)


	//   ....[0]....
.L_25:
        /*0058*/ 	.word	0x00000060


	//   ....[1]....
        /*005c*/ 	.word	0x00000070


	//   ....[2]....
        /*0060*/ 	.word	0x00000160


	//   ....[3]....
        /*0064*/ 	.word	0x000003a0


	//   ....[4]....
        /*0068*/ 	.word	0x00000870


	//   ....[5]....
        /*006c*/ 	.word	0x00001520


	//----- nvinfo : EIATTR_REG_RECONFIG
	.align		4
.L_26:
        /*0070*/ 	.byte	0x01, 0x54
	.zero		2


	//----- nvinfo : EIATTR_MBARRIER_INSTR_OFFSETS
	.align		4
        /*0074*/ 	.byte	0x04, 0x39
        /*0076*/ 	.short	(.L_28 - .L_27)


	//   ....[0]....
.L_27:
        /*0078*/ 	.word	0x00000280
        /*007c*/ 	.word	0x000000ff
        /*0080*/ 	.word	0x00000000
        /*0084*/ 	.short	0x0100
        /*0086*/ 	.byte	0x08
	.zero		1


	//   ....[1]....
        /*0088*/ 	.word	0x00000290
        /*008c*/ 	.word	0x000000ff
        /*0090*/ 	.word	0x00000040
        /*0094*/ 	.short	0x0100
        /*0096*/ 	.byte	0x08
	.zero		1


	//   ....[2]....
        /*0098*/ 	.word	0x000002a0
        /*009c*/ 	.word	0x000000ff
        /*00a0*/ 	.word	0x00000008
        /*00a4*/ 	.short	0x0100
        /*00a6*/ 	.byte	0x08
	.zero		1


	//   ....[3]....
        /*00a8*/ 	.word	0x000002b0
        /*00ac*/ 	.word	0x000000ff
        /*00b0*/ 	.word	0x00000048
        /*00b4*/ 	.short	0x0100
        /*00b6*/ 	.byte	0x08
	.zero		1


	//   ....[4]....
        /*00b8*/ 	.word	0x000002c0
        /*00bc*/ 	.word	0x000000ff
        /*00c0*/ 	.word	0x00000010
        /*00c4*/ 	.short	0x0100
        /*00c6*/ 	.byte	0x08
	.zero		1


	//   ....[5]....
        /*00c8*/ 	.word	0x000002d0
        /*00cc*/ 	.word	0x000000ff
        /*00d0*/ 	.word	0x00000050
        /*00d4*/ 	.short	0x0100
        /*00d6*/ 	.byte	0x08
	.zero		1


	//   ....[6]....
        /*00d8*/ 	.word	0x000002e0
        /*00dc*/ 	.word	0x000000ff
        /*00e0*/ 	.word	0x00000018
        /*00e4*/ 	.short	0x0100
        /*00e6*/ 	.byte	0x08
	.zero		1


	//   ....[7]....
        /*00e8*/ 	.word	0x000002f0
        /*00ec*/ 	.word	0x000000ff
        /*00f0*/ 	.word	0x00000058
        /*00f4*/ 	.short	0x0100
        /*00f6*/ 	.byte	0x08
	.zero		1


	//   ....[8]....
        /*00f8*/ 	.word	0x00000300
        /*00fc*/ 	.word	0x000000ff
        /*0100*/ 	.word	0x00000020
        /*0104*/ 	.short	0x0100
        /*0106*/ 	.byte	0x08
	.zero		1


	//   ....[9]....
        /*0108*/ 	.word	0x00000310
        /*010c*/ 	.word	0x000000ff
        /*0110*/ 	.word	0x00000060
        /*0114*/ 	.short	0x0100
        /*0116*/ 	.byte	0x08
	.zero		1


	//   ....[10]....
        /*0118*/ 	.word	0x00000320
        /*011c*/ 	.word	0x000000ff
        /*0120*/ 	.word	0x00000028
        /*0124*/ 	.short	0x0100
        /*0126*/ 	.byte	0x08
	.zero		1


	//   ....[11]....
        /*0128*/ 	.word	0x00000330
        /*012c*/ 	.word	0x000000ff
        /*0130*/ 	.word	0x00000068
        /*0134*/ 	.short	0x0100
        /*0136*/ 	.byte	0x08
	.zero		1


	//   ....[12]....
        /*0138*/ 	.word	0x00000340
        /*013c*/ 	.word	0x000000ff
        /*0140*/ 	.word	0x00000030
        /*0144*/ 	.short	0x0100
        /*0146*/ 	.byte	0x08
	.zero		1


	//   ....[13]....
        /*0148*/ 	.word	0x00000350
        /*014c*/ 	.word	0x000000ff
        /*0150*/ 	.word	0x00000070
        /*0154*/ 	.short	0x0100
        /*0156*/ 	.byte	0x08
	.zero		1


	//   ....[14]....
        /*0158*/ 	.word	0x00000360
        /*015c*/ 	.word	0x000000ff
        /*0160*/ 	.word	0x00000038
        /*0164*/ 	.short	0x0100
        /*0166*/ 	.byte	0x08
	.zero		1


	//   ....[15]....
        /*0168*/ 	.word	0x00000370
        /*016c*/ 	.word	0x000000ff
        /*0170*/ 	.word	0x00000078
        /*0174*/ 	.short	0x0100
        /*0176*/ 	.byte	0x08
	.zero		1


	//   ....[16]....
        /*0178*/ 	.word	0x000007e0
        /*017c*/ 	.word	0x000000ff
        /*0180*/ 	.word	0x00000090
        /*0184*/ 	.short	0x0100
        /*0186*/ 	.byte	0x06
	.zero		1


	//   ....[17]....
        /*0188*/ 	.word	0x00000820
        /*018c*/ 	.word	0x000000ff
        /*0190*/ 	.word	0x00000098
        /*0194*/ 	.short	0x0100
        /*0196*/ 	.byte	0x06
	.zero		1


	//   ....[18]....
        /*0198*/ 	.word	0x000018e0
        /*019c*/ 	.word	0x000000ff
        /*01a0*/ 	.word	0x00000000
        /*01a4*/ 	.short	0x010a
        /*01a6*/ 	.byte	0x08
	.zero		1


	//   ....[19]....
        /*01a8*/ 	.word	0x00001940
        /*01ac*/ 	.word	0x000000ff
        /*01b0*/ 	.word	0x00000000
        /*01b4*/ 	.short	0x010a
        /*01b6*/ 	.byte	0x08
	.zero		1


	//   ....[20]....
        /*01b8*/ 	.word	0x00001b80
        /*01bc*/ 	.word	0x0000000c
        /*01c0*/ 	.word	0x00000000
        /*01c4*/ 	.short	0x0101
        /*01c6*/ 	.byte	0x3f
	.zero		1


	//   ....[21]....
        /*01c8*/ 	.word	0x00007460
        /*01cc*/ 	.word	0x00000019
        /*01d0*/ 	.word	0x00000040
        /*01d4*/ 	.short	0x010a
        /*01d6*/ 	.byte	0x3f
	.zero		1


	//   ....[22]....
        /*01d8*/ 	.word	0x000078e0
        /*01dc*/ 	.word	0x00000007
        /*01e0*/ 	.word	0x00000098
        /*01e4*/ 	.short	0x0101
        /*01e6*/ 	.byte	0x3f
	.zero		1


	//   ....[23]....
        /*01e8*/ 	.word	0x00007ff0
        /*01ec*/ 	.word	0x00000005
        /*01f0*/ 	.word	0x00000000
        /*01f4*/ 	.short	0x010a
        /*01f6*/ 	.byte	0x3f
	.zero		1


	//   ....[24]....
        /*01f8*/ 	.word	0x00008070
        /*01fc*/ 	.word	0x00000007
        /*0200*/ 	.word	0x00000000
        /*0204*/ 	.short	0x010a
        /*0206*/ 	.byte	0x3f
	.zero		1


	//   ....[25]....
        /*0208*/ 	.word	0x00008100
        /*020c*/ 	.word	0x00000006
        /*0210*/ 	.word	0x00000000
        /*0214*/ 	.short	0x010a
        /*0216*/ 	.byte	0x3f
	.zero		1


	//   ....[26]....
        /*0218*/ 	.word	0x00008190
        /*021c*/ 	.word	0x00000009
        /*0220*/ 	.word	0x00000000
        /*0224*/ 	.short	0x010a
        /*0226*/ 	.byte	0x3f
	.zero		1


	//   ....[27]....
        /*0228*/ 	.word	0x00008220
        /*022c*/ 	.word	0x00000006
        /*0230*/ 	.word	0x00000000
        /*0234*/ 	.short	0x010a
        /*0236*/ 	.byte	0x3f
	.zero		1


	//   ....[28]....
        /*0238*/ 	.word	0x000082b0
        /*023c*/ 	.word	0x00000009
        /*0240*/ 	.word	0x00000000
        /*0244*/ 	.short	0x010a
        /*0246*/ 	.byte	0x3f
	.zero		1


	//   ....[29]....
        /*0248*/ 	.word	0x00008340
        /*024c*/ 	.word	0x00000006
        /*0250*/ 	.word	0x00000000
        /*0254*/ 	.short	0x010a
        /*0256*/ 	.byte	0x3f
	.zero		1


	//   ....[30]....
        /*0258*/ 	.word	0x000083d0
        /*025c*/ 	.word	0x00000003
        /*0260*/ 	.word	0x00000000
        /*0264*/ 	.short	0x010a
        /*0266*/ 	.byte	0x3f
	.zero		1


	//   ....[31]....
        /*0268*/ 	.word	0x00008440
        /*026c*/ 	.word	0x0000000e
        /*0270*/ 	.word	0x00000000
        /*0274*/ 	.short	0x010a
        /*0276*/ 	.byte	0x3f
	.zero		1


	//   ....[32]....
        /*0278*/ 	.word	0x00008510
        /*027c*/ 	.word	0x00000019
        /*0280*/ 	.word	0x00000040
        /*0284*/ 	.short	0x010a
        /*0286*/ 	.byte	0x3f
	.zero		1


	//   ....[33]....
        /*0288*/ 	.word	0x000085e0
        /*028c*/ 	.word	0x00000005
        /*0290*/ 	.word	0x00000000
        /*0294*/ 	.short	0x010a
        /*0296*/ 	.byte	0x3f
	.zero		1


	//   ....[34]....
        /*0298*/ 	.word	0x00008630
        /*029c*/ 	.word	0x00000007
        /*02a0*/ 	.word	0x00000000
        /*02a4*/ 	.short	0x010a
        /*02a6*/ 	.byte	0x3f
	.zero		1


	//   ....[35]....
        /*02a8*/ 	.word	0x00008680
        /*02ac*/ 	.word	0x00000006
        /*02b0*/ 	.word	0x00000000
        /*02b4*/ 	.short	0x010a
        /*02b6*/ 	.byte	0x3f
	.zero		1


	//   ....[36]....
        /*02b8*/ 	.word	0x000086d0
        /*02bc*/ 	.word	0x00000009
        /*02c0*/ 	.word	0x00000000
        /*02c4*/ 	.short	0x010a
        /*02c6*/ 	.byte	0x3f
	.zero		1


	//   ....[37]....
        /*02c8*/ 	.word	0x00008720
        /*02cc*/ 	.word	0x00000006
        /*02d0*/ 	.word	0x00000000
        /*02d4*/ 	.short	0x010a
        /*02d6*/ 	.byte	0x3f
	.zero		1


	//   ....[38]....
        /*02d8*/ 	.word	0x00008770
        /*02dc*/ 	.word	0x00000009
        /*02e0*/ 	.word	0x00000000
        /*02e4*/ 	.short	0x010a
        /*02e6*/ 	.byte	0x3f
	.zero		1


	//   ....[39]....
        /*02e8*/ 	.word	0x000087c0
        /*02ec*/ 	.word	0x00000006
        /*02f0*/ 	.word	0x00000000
        /*02f4*/ 	.short	0x010a
        /*02f6*/ 	.byte	0x3f
	.zero		1


	//----- nvinfo : EIATTR_NUM_MBARRIERS
	.align		4
.L_28:
        /*02f8*/ 	.byte	0x03, 0x38
        /*02fa*/ 	.short	0x0012


	//----- nvinfo : EIATTR_EXIT_INSTR_OFFSETS
	.align		4
        /*02fc*/ 	.byte	0x04, 0x1c
        /*02fe*/ 	.short	(.L_30 - .L_29)


	//   ....[0]....
.L_29:
        /*0300*/ 	.word	0x00000a60


	//   ....[1]....
        /*0304*/ 	.word	0x00001250


	//   ....[2]....
        /*0308*/ 	.word	0x00006b90


	//   ....[3]....
        /*030c*/ 	.word	0x000070e0


	//   ....[4]....
        /*0310*/ 	.word	0x00008420


	//----- nvinfo : EIATTR_MAX_THREADS
	.align		4
.L_30:
        /*0314*/ 	.byte	0x04, 0x05
        /*0316*/ 	.short	(.L_32 - .L_31)
.L_31:
        /*0318*/ 	.word	0x00000180
        /*031c*/ 	.word	0x00000001
        /*0320*/ 	.word	0x00000001


	//----- nvinfo : EIATTR_CRS_STACK_SIZE
	.align		4
.L_32:
        /*0324*/ 	.byte	0x04, 0x1e
        /*0326*/ 	.short	(.L_34 - .L_33)
.L_33:
        /*0328*/ 	.word	0x00000000


	//----- nvinfo : EIATTR_CBANK_PARAM_SIZE
	.align		4
.L_34:
        /*032c*/ 	.byte	0x03, 0x19
        /*032e*/ 	.short	0x0570


	//----- nvinfo : EIATTR_PARAM_CBANK
	.align		4
        /*0330*/ 	.byte	0x04, 0x0a
        /*0332*/ 	.short	(.L_36 - .L_35)
	.align		4
.L_35:
        /*0334*/ 	.word	index@(.nv.constant0._ZN7cutlass13device_kernelINS_4gemm6kernel13GemmUniversalIN4cute5tupleIJiiiiEEENS1_10collective13CollectiveMmaINS1_40MainloopSm90TmaGmmaWarpSpecializedSparseILi8ENS5_IJNS4_1CILi1EEENSA_ILi2EEESB_EEENS1_35KernelTmaWarpSpecializedCooperativeEEENS5_IJNSA_ILi256EEENSA_ILi64EEENSA_ILi128EEEEEEaNS5_IJNS4_6LayoutINS5_IJiNS5_IJSC_iEEEiEEENS5_IJlNS5_IJSB_SC_EEElEEEEENSK_INS5_IJNS5_IJSH_iEEENS5_IJSI_iEEEiEEENS5_IJNS5_IJSI_NSA_ILi8192EEEEEENS5_IJSB_lEEElEEEEEEEEaNS5_IJlSB_lEEENS4_8TiledMMAINS4_8MMA_AtomIJNS4_4SM904GMMA6SPARSE27GMMA_64x64x64_S32S8S8_SS_TNILNS13_9SparseSelE0EEEEEENSK_INS5_IJSC_SB_SB_EEENS5_IJSB_NSA_ILi0EEES1A_EEEEENS5_IJNS4_10UnderscoreES1D_S1D_EEEEENS4_23SM90_TMA_LOAD_MULTICASTENS4_14ComposedLayoutINS4_7SwizzleILi2ELi4ELi3EEENS4_25smem_sparse_ptr_flag_bitsILi2ELi8EEENSK_INS5_IJNS5_IJSB_NSA_ILi8EEEEEENS5_IJSC_SH_EEEEEENS5_IJNS5_IJS1A_SI_EEESN_EEEEEEEvNS4_8identityENS4_13SM90_TMA_LOADENS1H_INS1I_ILi3ELi4ELi3EEENS4_18smem_ptr_flag_bitsILi8EEENSK_INS5_IJS1M_SI_EEENS5_IJSI_SB_EEEEEEEvS1U_EENS_8epilogue10collective6detail29Sm90TmaWarpSpecializedAdapterINS25_15DefaultEpilogueIiNS5_IJSB_llEEES29_NS24_6thread17LinearCombinationIiLi1EiiLNS2A_9ScaleType4KindE0ELNS_15FloatRoundStyleE2EiEENS1_15EpilogueDefaultEEEEEvvEEEEvNT_6ParamsE)
        /*0338*/ 	.short	0x0210
        /*033a*/ 	.short	0x0570


	//----- nvinfo : EIATTR_SW_WAR
	.align		4
.L_36:
        /*033c*/ 	.byte	0x04, 0x36
        /*033e*/ 	.short	(.L_38 - .L_37)
.L_37:
        /*0340*/ 	.word	0x00000008
.L_38:


//--------------------- .nv.callgraph             --------------------------
	.section	.nv.callgraph,"",@"SHT_CUDA_CALLGRAPH"
	.align	4
	.sectionentsize	8
	.align		4
        /*0000*/ 	.word	0x00000000
	.align		4
        /*0004*/ 	.word	0xffffffff
	.align		4
        /*0008*/ 	.word	0x00000000
	.align		4
        /*000c*/ 	.word	0xfffffffe
	.align		4
        /*0010*/ 	.word	0x00000000
	.align		4
        /*0014*/ 	.word	0xfffffffd
	.align		4
        /*0018*/ 	.word	0x00000000
	.align		4
        /*001c*/ 	.word	0xfffffffc


//--------------------- .nv.constant4             --------------------------
	.section	.nv.constant4,"a",@progbits
	.align	8
	.align		8
.nv.constant4:
        /*0000*/ 	.dword	_ZN39_INTERNAL_f786430a_4_k_cu_99198692_30974cuda3std3__45__cpo5beginE
	.align		8
        /*0008*/ 	.dword	_ZN39_INTERNAL_f786430a_4_k_cu_99198692_30974cuda3std3__45__cpo3endE
	.align		8
        /*0010*/ 	.dword	_ZN39_INTERNAL_f786430a_4_k_cu_99198692_30974cuda3std3__45__cpo6cbeginE
	.align		8
        /*0018*/ 	.dword	_ZN39_INTERNAL_f786430a_4_k_cu_99198692_30974cuda3std3__45__cpo4cendE
	.align		8
        /*0020*/ 	.dword	_ZN39_INTERNAL_f786430a_4_k_cu_99198692_30974cuda3std3__441_GLOBAL__N__f786430a_4_k_cu_99198692_30976ignoreE
	.align		8
        /*0028*/ 	.dword	_ZN39_INTERNAL_f786430a_4_k_cu_99198692_30974cuda3std3__419piecewise_constructE
	.align		8
        /*0030*/ 	.dword	_ZN39_INTERNAL_f786430a_4_k_cu_99198692_30974cuda3std3__48in_placeE
	.align		8
        /*0038*/ 	.dword	_ZN39_INTERNAL_f786430a_4_k_cu_99198692_30974cuda3std6ranges3__45__cpo4swapE
	.align		8
        /*0040*/ 	.dword	_ZN39_INTERNAL_f786430a_4_k_cu_99198692_30974cuda3std6ranges3__45__cpo9iter_moveE
	.align		8
        /*0048*/ 	.dword	_ZN39_INTERNAL_f786430a_4_k_cu_99198692_30974cute7productE
	.align		8
        /*0050*/ 	.dword	_ZN39_INTERNAL_f786430a_4_k_cu_99198692_30974cute1_E


//--------------------- .text._ZN7cutlass13device_kernelINS_4gemm6kernel13GemmUniversalIN4cute5tupleIJiiiiEEENS1_10collective13CollectiveMmaINS1_40MainloopSm90TmaGmmaWarpSpecializedSparseILi8ENS5_IJNS4_1CILi1EEENSA_ILi2EEESB_EEENS1_35KernelTmaWarpSpecializedCooperativeEEENS5_IJNSA_ILi256EEENSA_ILi64EEENSA_ILi128EEEEEEaNS5_IJNS4_6LayoutINS5_IJiNS5_IJSC_iEEEiEEENS5_IJlNS5_IJSB_SC_EEElEEEEENSK_INS5_IJNS5_IJSH_iEEENS5_IJSI_iEEEiEEENS5_IJNS5_IJSI_NSA_ILi8192EEEEEENS5_IJSB_lEEElEEEEEEEEaNS5_IJlSB_lEEENS4_8TiledMMAINS4_8MMA_AtomIJNS4_4SM904GMMA6SPARSE27GMMA_64x64x64_S32S8S8_SS_TNILNS13_9SparseSelE0EEEEEENSK_INS5_IJSC_SB_SB_EEENS5_IJSB_NSA_ILi0EEES1A_EEEEENS5_IJNS4_10UnderscoreES1D_S1D_EEEEENS4_23SM90_TMA_LOAD_MULTICASTENS4_14ComposedLayoutINS4_7SwizzleILi2ELi4ELi3EEENS4_25smem_sparse_ptr_flag_bitsILi2ELi8EEENSK_INS5_IJNS5_IJSB_NSA_ILi8EEEEEENS5_IJSC_SH_EEEEEENS5_IJNS5_IJS1A_SI_EEESN_EEEEEEEvNS4_8identityENS4_13SM90_TMA_LOADENS1H_INS1I_ILi3ELi4ELi3EEENS4_18smem_ptr_flag_bitsILi8EEENSK_INS5_IJS1M_SI_EEENS5_IJSI_SB_EEEEEEEvS1U_EENS_8epilogue10collective6detail29Sm90TmaWarpSpecializedAdapterINS25_15DefaultEpilogueIiNS5_IJSB_llEEES29_NS24_6thread17LinearCombinationIiLi1EiiLNS2A_9ScaleType4KindE0ELNS_15FloatRoundStyleE2EiEENS1_15EpilogueDefaultEEEEEvvEEEEvNT_6ParamsE --------------------------
	.section	.text._ZN7cutlass13device_kernelINS_4gemm6kernel13GemmUniversalIN4cute5tupleIJiiiiEEENS1_10collective13CollectiveMmaINS1_40MainloopSm90TmaGmmaWarpSpecializedSparseILi8ENS5_IJNS4_1CILi1EEENSA_ILi2EEESB_EEENS1_35KernelTmaWarpSpecializedCooperativeEEENS5_IJNSA_ILi256EEENSA_ILi64EEENSA_ILi128EEEEEEaNS5_IJNS4_6LayoutINS5_IJiNS5_IJSC_iEEEiEEENS5_IJlNS5_IJSB_SC_EEElEEEEENSK_INS5_IJNS5_IJSH_iEEENS5_IJSI_iEEEiEEENS5_IJNS5_IJSI_NSA_ILi8192EEEEEENS5_IJSB_lEEElEEEEEEEEaNS5_IJlSB_lEEENS4_8TiledMMAINS4_8MMA_AtomIJNS4_4SM904GMMA6SPARSE27GMMA_64x64x64_S32S8S8_SS_TNILNS13_9SparseSelE0EEEEEENSK_INS5_IJSC_SB_SB_EEENS5_IJSB_NSA_ILi0EEES1A_EEEEENS5_IJNS4_10UnderscoreES1D_S1D_EEEEENS4_23SM90_TMA_LOAD_MULTICASTENS4_14ComposedLayoutINS4_7SwizzleILi2ELi4ELi3EEENS4_25smem_sparse_ptr_flag_bitsILi2ELi8EEENSK_INS5_IJNS5_IJSB_NSA_ILi8EEEEEENS5_IJSC_SH_EEEEEENS5_IJNS5_IJS1A_SI_EEESN_EEEEEEEvNS4_8identityENS4_13SM90_TMA_LOADENS1H_INS1I_ILi3ELi4ELi3EEENS4_18smem_ptr_flag_bitsILi8EEENSK_INS5_IJS1M_SI_EEENS5_IJSI_SB_EEEEEEEvS1U_EENS_8epilogue10collective6detail29Sm90TmaWarpSpecializedAdapterINS25_15DefaultEpilogueIiNS5_IJSB_llEEES29_NS24_6thread17LinearCombinationIiLi1EiiLNS2A_9ScaleType4KindE0ELNS_15FloatRoundStyleE2EiEENS1_15EpilogueDefaultEEEEEvvEEEEvNT_6ParamsE,"ax",@progbits
	.align	128
.text._ZN7cutlass13device_kernelINS_4gemm6kernel13GemmUniversalIN4cute5tupleIJiiiiEEENS1_10collective13CollectiveMmaINS1_40MainloopSm90TmaGmmaWarpSpecializedSparseILi8ENS5_IJNS4_1CILi1EEENSA_ILi2EEESB_EEENS1_35KernelTmaWarpSpecializedCooperativeEEENS5_IJNSA_ILi256EEENSA_ILi64EEENSA_ILi128EEEEEEaNS5_IJNS4_6LayoutINS5_IJiNS5_IJSC_iEEEiEEENS5_IJlNS5_IJSB_SC_EEElEEEEENSK_INS5_IJNS5_IJSH_iEEENS5_IJSI_iEEEiEEENS5_IJNS5_IJSI_NSA_ILi8192EEEEEENS5_IJSB_lEEElEEEEEEEEaNS5_IJlSB_lEEENS4_8TiledMMAINS4_8MMA_AtomIJNS4_4SM904GMMA6SPARSE27GMMA_64x64x64_S32S8S8_SS_TNILNS13_9SparseSelE0EEEEEENSK_INS5_IJSC_SB_SB_EEENS5_IJSB_NSA_ILi0EEES1A_EEEEENS5_IJNS4_10UnderscoreES1D_S1D_EEEEENS4_23SM90_TMA_LOAD_MULTICASTENS4_14ComposedLayoutINS4_7SwizzleILi2ELi4ELi3EEENS4_25smem_sparse_ptr_flag_bitsILi2ELi8EEENSK_INS5_IJNS5_IJSB_NSA_ILi8EEEEEENS5_IJSC_SH_EEEEEENS5_IJNS5_IJS1A_SI_EEESN_EEEEEEEvNS4_8identityENS4_13SM90_TMA_LOADENS1H_INS1I_ILi3ELi4ELi3EEENS4_18smem_ptr_flag_bitsILi8EEENSK_INS5_IJS1M_SI_EEENS5_IJSI_SB_EEEEEEEvS1U_EENS_8epilogue10collective6detail29Sm90TmaWarpSpecializedAdapterINS25_15DefaultEpilogueIiNS5_IJSB_llEEES29_NS24_6thread17LinearCombinationIiLi1EiiLNS2A_9ScaleType4KindE0ELNS_15FloatRoundStyleE2EiEENS1_15EpilogueDefaultEEEEEvvEEEEvNT_6ParamsE:
        .type           _ZN7cutlass13device_kernelINS_4gemm6kernel13GemmUniversalIN4cute5tupleIJiiiiEEENS1_10collective13CollectiveMmaINS1_40MainloopSm90TmaGmmaWarpSpecializedSparseILi8ENS5_IJNS4_1CILi1EEENSA_ILi2EEESB_EEENS1_35KernelTmaWarpSpecializedCooperativeEEENS5_IJNSA_ILi256EEENSA_ILi64EEENSA_ILi128EEEEEEaNS5_IJNS4_6LayoutINS5_IJiNS5_IJSC_iEEEiEEENS5_IJlNS5_IJSB_SC_EEElEEEEENSK_INS5_IJNS5_IJSH_iEEENS5_IJSI_iEEEiEEENS5_IJNS5_IJSI_NSA_ILi8192EEEEEENS5_IJSB_lEEElEEEEEEEEaNS5_IJlSB_lEEENS4_8TiledMMAINS4_8MMA_AtomIJNS4_4SM904GMMA6SPARSE27GMMA_64x64x64_S32S8S8_SS_TNILNS13_9SparseSelE0EEEEEENSK_INS5_IJSC_SB_SB_EEENS5_IJSB_NSA_ILi0EEES1A_EEEEENS5_IJNS4_10UnderscoreES1D_S1D_EEEEENS4_23SM90_TMA_LOAD_MULTICASTENS4_14ComposedLayoutINS4_7SwizzleILi2ELi4ELi3EEENS4_25smem_sparse_ptr_flag_bitsILi2ELi8EEENSK_INS5_IJNS5_IJSB_NSA_ILi8EEEEEENS5_IJSC_SH_EEEEEENS5_IJNS5_IJS1A_SI_EEESN_EEEEEEEvNS4_8identityENS4_13SM90_TMA_LOADENS1H_INS1I_ILi3ELi4ELi3EEENS4_18smem_ptr_flag_bitsILi8EEENSK_INS5_IJS1M_SI_EEENS5_IJSI_SB_EEEEEEEvS1U_EENS_8epilogue10collective6detail29Sm90TmaWarpSpecializedAdapterINS25_15DefaultEpilogueIiNS5_IJSB_llEEES29_NS24_6thread17LinearCombinationIiLi1EiiLNS2A_9ScaleType4KindE0ELNS_15FloatRoundStyleE2EiEENS1_15EpilogueDefaultEEEEEvvEEEEvNT_6ParamsE,@function
        .size           _ZN7cutlass13device_kernelINS_4gemm6kernel13GemmUniversalIN4cute5tupleIJiiiiEEENS1_10collective13CollectiveMmaINS1_40MainloopSm90TmaGmmaWarpSpecializedSparseILi8ENS5_IJNS4_1CILi1EEENSA_ILi2EEESB_EEENS1_35KernelTmaWarpSpecializedCooperativeEEENS5_IJNSA_ILi256EEENSA_ILi64EEENSA_ILi128EEEEEEaNS5_IJNS4_6LayoutINS5_IJiNS5_IJSC_iEEEiEEENS5_IJlNS5_IJSB_SC_EEElEEEEENSK_INS5_IJNS5_IJSH_iEEENS5_IJSI_iEEEiEEENS5_IJNS5_IJSI_NSA_ILi8192EEEEEENS5_IJSB_lEEElEEEEEEEEaNS5_IJlSB_lEEENS4_8TiledMMAINS4_8MMA_AtomIJNS4_4SM904GMMA6SPARSE27GMMA_64x64x64_S32S8S8_SS_TNILNS13_9SparseSelE0EEEEEENSK_INS5_IJSC_SB_SB_EEENS5_IJSB_NSA_ILi0EEES1A_EEEEENS5_IJNS4_10UnderscoreES1D_S1D_EEEEENS4_23SM90_TMA_LOAD_MULTICASTENS4_14ComposedLayoutINS4_7SwizzleILi2ELi4ELi3EEENS4_25smem_sparse_ptr_flag_bitsILi2ELi8EEENSK_INS5_IJNS5_IJSB_NSA_ILi8EEEEEENS5_IJSC_SH_EEEEEENS5_IJNS5_IJS1A_SI_EEESN_EEEEEEEvNS4_8identityENS4_13SM90_TMA_LOADENS1H_INS1I_ILi3ELi4ELi3EEENS4_18smem_ptr_flag_bitsILi8EEENSK_INS5_IJS1M_SI_EEENS5_IJSI_SB_EEEEEEEvS1U_EENS_8epilogue10collective6detail29Sm90TmaWarpSpecializedAdapterINS25_15DefaultEpilogueIiNS5_IJSB_llEEES29_NS24_6thread17LinearCombinationIiLi1EiiLNS2A_9ScaleType4KindE0ELNS_15FloatRoundStyleE2EiEENS1_15EpilogueDefaultEEEEEvvEEEEvNT_6ParamsE,(.L_x_185 - _ZN7cutlass13device_kernelINS_4gemm6kernel13GemmUniversalIN4cute5tupleIJiiiiEEENS1_10collective13CollectiveMmaINS1_40MainloopSm90TmaGmmaWarpSpecializedSparseILi8ENS5_IJNS4_1CILi1EEENSA_ILi2EEESB_EEENS1_35KernelTmaWarpSpecializedCooperativeEEENS5_IJNSA_ILi256EEENSA_ILi64EEENSA_ILi128EEEEEEaNS5_IJNS4_6LayoutINS5_IJiNS5_IJSC_iEEEiEEENS5_IJlNS5_IJSB_SC_EEElEEEEENSK_INS5_IJNS5_IJSH_iEEENS5_IJSI_iEEEiEEENS5_IJNS5_IJSI_NSA_ILi8192EEEEEENS5_IJSB_lEEElEEEEEEEEaNS5_IJlSB_lEEENS4_8TiledMMAINS4_8MMA_AtomIJNS4_4SM904GMMA6SPARSE27GMMA_64x64x64_S32S8S8_SS_TNILNS13_9SparseSelE0EEEEEENSK_INS5_IJSC_SB_SB_EEENS5_IJSB_NSA_ILi0EEES1A_EEEEENS5_IJNS4_10UnderscoreES1D_S1D_EEEEENS4_23SM90_TMA_LOAD_MULTICASTENS4_14ComposedLayoutINS4_7SwizzleILi2ELi4ELi3EEENS4_25smem_sparse_ptr_flag_bitsILi2ELi8EEENSK_INS5_IJNS5_IJSB_NSA_ILi8EEEEEENS5_IJSC_SH_EEEEEENS5_IJNS5_IJS1A_SI_EEESN_EEEEEEEvNS4_8identityENS4_13SM90_TMA_LOADENS1H_INS1I_ILi3ELi4ELi3EEENS4_18smem_ptr_flag_bitsILi8EEENSK_INS5_IJS1M_SI_EEENS5_IJSI_SB_EEEEEEEvS1U_EENS_8epilogue10collective6detail29Sm90TmaWarpSpecializedAdapterINS25_15DefaultEpilogueIiNS5_IJSB_llEEES29_NS24_6thread17LinearCombinationIiLi1EiiLNS2A_9ScaleType4KindE0ELNS_15FloatRoundStyleE2EiEENS1_15EpilogueDefaultEEEEEvvEEEEvNT_6ParamsE)
        .other          _ZN7cutlass13device_kernelINS_4gemm6kernel13GemmUniversalIN4cute5tupleIJiiiiEEENS1_10collective13CollectiveMmaINS1_40MainloopSm90TmaGmmaWarpSpecializedSparseILi8ENS5_IJNS4_1CILi1EEENSA_ILi2EEESB_EEENS1_35KernelTmaWarpSpecializedCooperativeEEENS5_IJNSA_ILi256EEENSA_ILi64EEENSA_ILi128EEEEEEaNS5_IJNS4_6LayoutINS5_IJiNS5_IJSC_iEEEiEEENS5_IJlNS5_IJSB_SC_EEElEEEEENSK_INS5_IJNS5_IJSH_iEEENS5_IJSI_iEEEiEEENS5_IJNS5_IJSI_NSA_ILi8192EEEEEENS5_IJSB_lEEElEEEEEEEEaNS5_IJlSB_lEEENS4_8TiledMMAINS4_8MMA_AtomIJNS4_4SM904GMMA6SPARSE27GMMA_64x64x64_S32S8S8_SS_TNILNS13_9SparseSelE0EEEEEENSK_INS5_IJSC_SB_SB_EEENS5_IJSB_NSA_ILi0EEES1A_EEEEENS5_IJNS4_10UnderscoreES1D_S1D_EEEEENS4_23SM90_TMA_LOAD_MULTICASTENS4_14ComposedLayoutINS4_7SwizzleILi2ELi4ELi3EEENS4_25smem_sparse_ptr_flag_bitsILi2ELi8EEENSK_INS5_IJNS5_IJSB_NSA_ILi8EEEEEENS5_IJSC_SH_EEEEEENS5_IJNS5_IJS1A_SI_EEESN_EEEEEEEvNS4_8identityENS4_13SM90_TMA_LOADENS1H_INS1I_ILi3ELi4ELi3EEENS4_18smem_ptr_flag_bitsILi8EEENSK_INS5_IJS1M_SI_EEENS5_IJSI_SB_EEEEEEEvS1U_EENS_8epilogue10collective6detail29Sm90TmaWarpSpecializedAdapterINS25_15DefaultEpilogueIiNS5_IJSB_llEEES29_NS24_6thread17LinearCombinationIiLi1EiiLNS2A_9ScaleType4KindE0ELNS_15FloatRoundStyleE2EiEENS1_15EpilogueDefaultEEEEEvvEEEEvNT_6ParamsE,@"STO_CUDA_ENTRY STV_DEFAULT"
_ZN7cutlass13device_kernelINS_4gemm6kernel13GemmUniversalIN4cute5tupleIJiiiiEEENS1_10collective13CollectiveMmaINS1_40MainloopSm90TmaGmmaWarpSpecializedSparseILi8ENS5_IJNS4_1CILi1EEENSA_ILi2EEESB_EEENS1_35KernelTmaWarpSpecializedCooperativeEEENS5_IJNSA_ILi256EEENSA_ILi64EEENSA_ILi128EEEEEEaNS5_IJNS4_6LayoutINS5_IJiNS5_IJSC_iEEEiEEENS5_IJlNS5_IJSB_SC_EEElEEEEENSK_INS5_IJNS5_IJSH_iEEENS5_IJSI_iEEEiEEENS5_IJNS5_IJSI_NSA_ILi8192EEEEEENS5_IJSB_lEEElEEEEEEEEaNS5_IJlSB_lEEENS4_8TiledMMAINS4_8MMA_AtomIJNS4_4SM904GMMA6SPARSE27GMMA_64x64x64_S32S8S8_SS_TNILNS13_9SparseSelE0EEEEEENSK_INS5_IJSC_SB_SB_EEENS5_IJSB_NSA_ILi0EEES1A_EEEEENS5_IJNS4_10UnderscoreES1D_S1D_EEEEENS4_23SM90_TMA_LOAD_MULTICASTENS4_14ComposedLayoutINS4_7SwizzleILi2ELi4ELi3EEENS4_25smem_sparse_ptr_flag_bitsILi2ELi8EEENSK_INS5_IJNS5_IJSB_NSA_ILi8EEEEEENS5_IJSC_SH_EEEEEENS5_IJNS5_IJS1A_SI_EEESN_EEEEEEEvNS4_8identityENS4_13SM90_TMA_LOADENS1H_INS1I_ILi3ELi4ELi3EEENS4_18smem_ptr_flag_bitsILi8EEENSK_INS5_IJS1M_SI_EEENS5_IJSI_SB_EEEEEEEvS1U_EENS_8epilogue10collective6detail29Sm90TmaWarpSpecializedAdapterINS25_15DefaultEpilogueIiNS5_IJSB_llEEES29_NS24_6thread17LinearCombinationIiLi1EiiLNS2A_9ScaleType4KindE0ELNS_15FloatRoundStyleE2EiEENS1_15EpilogueDefaultEEEEEvvEEEEvNT_6ParamsE:
[----:B------:R-:W-:Y:S01]  /*0000*/  LDC R1, c[0x0][0x28] ;  /* 0x00000a00ff017b82 */ /* 0x000fe20000000800 */
[----:B------:R-:W0:Y:S01]  /*0010*/  S2R R141, SR_TID.X ;  /* 0x00000000008d7919 */ /* 0x000e220000002100 */
[----:B------:R-:W-:Y:S01]  /*0020*/  ELECT P0, URZ, PT ;  /* 0x00000000003f782f */ /* 0x000fe20003800000 */
[----:B------:R-:W-:Y:S01]  /*0030*/  BSSY B0, `(.L_x_0) ;  /* 0x0000012000007945 */ /* 0x000fe20003800000 */
[--C-:B0-----:R-:W-:Y:S02]  /*0040*/  SHF.R.U32.HI R0, RZ, 0x5, R141.reuse ;  /* 0x00000005ff007819 */ /* 0x101fe4000001168d */
[----:B------:R-:W-:-:S03]  /*0050*/  SHF.R.U32.HI R11, RZ, 0x7, R141 ;  /* 0x00000007ff0b7819 */ /* 0x000fc6000001168d */
[----:B------:R-:W0:Y:S04]  /*0060*/  SHFL.IDX PT, R6, R0, RZ, 0x1f ;  /* 0x00001fff00067589 */ /* 0x000e2800000e0000 */
[----:B------:R1:W2:Y:S01]  /*0070*/  SHFL.IDX PT, R2, R11, RZ, 0x1f ;  /* 0x00001fff0b027589 */ /* 0x0002a200000e0000 */
[----:B0-----:R-:W-:-:S13]  /*0080*/  ISETP.NE.OR P0, PT, R6, RZ, !P0 ;  /* 0x000000ff0600720c */ /* 0x001fda0004705670 */
[----:B-12---:R-:W-:Y:S05]  /*0090*/  @P0 BRA `(.L_x_1) ;  /* 0x00000000002c0947 */ /* 0x006fea0003800000 */
[----:B------:R-:W-:Y:S02]  /*00a0*/  ULDC.64 UR4, c[0x0][0x198] ;  /* 0x0000660000047ab9 */ /* 0x000fe40000000a00 */
[----:B------:R-:W-:Y:S02]  /*00b0*/  UIADD3 UR6, UP0, UR4, 0xf0, URZ ;  /* 0x000000f004067890 */ /* 0x000fe4000ff1e03f */
[----:B------:R-:W-:Y:S02]  /*00c0*/  UIADD3 UR8, UP1, UR4, 0x1f0, URZ ;  /* 0x000001f004087890 */ /* 0x000fe4000ff3e03f */
[----:B------:R-:W-:Y:S02]  /*00d0*/  UIADD3 UR4, UP2, UR4, 0x2f0, URZ ;  /* 0x000002f004047890 */ /* 0x000fe4000ff5e03f */
[----:B------:R-:W-:Y:S02]  /*00e0*/  UIADD3.X UR7, URZ, UR5, URZ, UP0, !UPT ;  /* 0x000000053f077290 */ /* 0x000fe400087fe43f */
[----:B------:R-:W-:-:S02]  /*00f0*/  UIADD3.X UR9, URZ, UR5, URZ, UP1, !UPT ;  /* 0x000000053f097290 */ /* 0x000fc40008ffe43f */
[----:B------:R-:W-:-:S05]  /*0100*/  UIADD3.X UR5, URZ, UR5, URZ, UP2, !UPT ;  /* 0x000000053f057290 */ /* 0x000fca00097fe43f */
[----:B------:R0:W-:Y:S02]  /*0110*/  UTMACCTL.PF [UR6] ;  /* 0x00000000060079b9 */ /* 0x0001e40008040000 */
[----:B------:R0:W-:Y:S02]  /*0120*/  UTMACCTL.PF [UR8] ;  /* 0x00000000080079b9 */ /* 0x0001e40008040000 */
[----:B------:R0:W-:Y:S02]  /*0130*/  UTMACCTL.PF [UR4] ;  /* 0x00000000040079b9 */ /* 0x0001e40008040000 */
[----:B0-----:R-:W-:Y:S01]  /*0140*/  NOP ;  /* 0x0000000000007918 */ /* 0x001fe20000000000 */
.L_x_1:
[----:B------:R-:W-:Y:S05]  /*0150*/  BSYNC B0 ;  /* 0x0000000000007941 */ /* 0x000fea0003800000 */
.L_x_0:
[----:B------:R-:W0:Y:S02]  /*0160*/  SHFL.IDX PT, R3, R0, RZ, 0x1f ;  /* 0x00001fff00037589 */ /* 0x000e2400000e0000 */
[----:B0-----:R-:W-:-:S13]  /*0170*/  ISETP.NE.AND P0, PT, R3, RZ, PT ;  /* 0x000000ff0300720c */ /* 0x001fda0003f05270 */
[----:B------:R-:W-:Y:S05]  /*0180*/  @P0 BRA `(.L_x_2) ;  /* 0x0000000000840947 */ /* 0x000fea0003800000 */
[----:B------:R-:W-:Y:S01]  /*0190*/  ELECT P0, URZ, PT ;  /* 0x00000000003f782f */ /* 0x000fe20003800000 */
[----:B------:R-:W-:-:S12]  /*01a0*/  BSSY B0, `(.L_x_2) ;  /* 0x000001f000007945 */ /* 0x000fd80003800000 */
[----:B------:R-:W-:Y:S05]  /*01b0*/  @!P0 BRA `(.L_x_3) ;  /* 0x0000000000748947 */ /* 0x000fea0003800000 */
[----:B------:R-:W0:Y:S01]  /*01c0*/  S2UR UR8, SR_CgaCtaId ;  /* 0x00000000000879c3 */ /* 0x000e220000008800 */
[----:B------:R-:W-:Y:S01]  /*01d0*/  UMOV UR4, 0x400 ;  /* 0x0000040000047882 */ /* 0x000fe20000000000 */
[----:B------:R-:W-:Y:S01]  /*01e0*/  UMOV UR5, 0x1 ;  /* 0x0000000100057882 */ /* 0x000fe20000000000 */
[----:B------:R-:W-:Y:S02]  /*01f0*/  UMOV UR6, 0x4 ;  /* 0x0000000400067882 */ /* 0x000fe40000000000 */
[----:B------:R-:W-:-:S04]  /*0200*/  UIADD3 UR6, -UR6, 0x100000, URZ ;  /* 0x0010000006067890 */ /* 0x000fc8000fffe13f */
[----:B------:R-:W-:Y:S02]  /*0210*/  USHF.L.U32 UR7, UR6, 0xb, URZ ;  /* 0x0000000b06077899 */ /* 0x000fe4000800063f */
[----:B------:R-:W-:Y:S02]  /*0220*/  USHF.L.U32 UR6, UR6, 0x1, URZ ;  /* 0x0000000106067899 */ /* 0x000fe4000800063f */
[----:B0-----:R-:W-:Y:S02]  /*0230*/  ULEA UR8, UR8, UR4, 0x18 ;  /* 0x0000000408087291 */ /* 0x001fe4000f8ec03f */
[----:B------:R-:W-:-:S04]  /*0240*/  UIADD3 UR4, -UR5, 0x100000, URZ ;  /* 0x0010000005047890 */ /* 0x000fc8000fffe13f */
[----:B------:R-:W-:Y:S02]  /*0250*/  USHF.L.U32 UR5, UR4, 0xb, URZ ;  /* 0x0000000b04057899 */ /* 0x000fe4000800063f */
[----:B------:R-:W-:Y:S01]  /*0260*/  USHF.L.U32 UR4, UR4, 0x1, URZ ;  /* 0x0000000104047899 */ /* 0x000fe2000800063f */
[----:B------:R-:W0:Y:S11]  /*0270*/  FENCE.VIEW.ASYNC.S ;  /* 0x00000000000073c6 */ /* 0x000e360000000000 */
[----:B0-----:R0:W1:Y:S01]  /*0280*/  SYNCS.EXCH.64 URZ, [UR8], UR4 ;  /* 0x00000004083f75b2 */ /* 0x0010620008000100 */
[----:B------:R0:W2:Y:S01]  /*0290*/  SYNCS.EXCH.64 URZ, [UR8+0x40], UR6 ;  /* 0x00004006083f75b2 */ /* 0x0000a20008000100 */
[----:B------:R0:W3:Y:S01]  /*02a0*/  SYNCS.EXCH.64 URZ, [UR8+0x8], UR4 ;  /* 0x00000804083f75b2 */ /* 0x0000e20008000100 */
[----:B------:R0:W4:Y:S01]  /*02b0*/  SYNCS.EXCH.64 URZ, [UR8+0x48], UR6 ;  /* 0x00004806083f75b2 */ /* 0x0001220008000100 */
[----:B------:R0:W0:Y:S01]  /*02c0*/  SYNCS.EXCH.64 URZ, [UR8+0x10], UR4 ;  /* 0x00001004083f75b2 */ /* 0x0000220008000100 */
        /* <DEDUP_REMOVED lines=11> */
[----:B------:R-:W-:Y:S01]  /*0380*/  NOP ;  /* 0x0000000000007918 */ /* 0x000fe20000000000 */
.L_x_3:
[----:B0-----:R-:W-:Y:S05]  /*0390*/  BSYNC B0 ;  /* 0x0000000000007941 */ /* 0x001fea0003800000 */
.L_x_2:
[----:B------:R-:W0:Y:S01]  /*03a0*/  SHFL.IDX PT, R0, R0, RZ, 0x1f ;  /* 0x00001fff00007589 */ /* 0x000e2200000e0000 */
[----:B------:R-:W-:Y:S01]  /*03b0*/  SHF.R.S32.HI R4, RZ, 0x1f, R141 ;  /* 0x0000001fff047819 */ /* 0x000fe2000001148d */
[----:B------:R-:W5:Y:S01]  /*03c0*/  S2UR UR8, SR_CTAID.X ;  /* 0x00000000000879c3 */ /* 0x000f620000002500 */
[----:B------:R-:W-:Y:S01]  /*03d0*/  ELECT P0, URZ, PT ;  /* 0x00000000003f782f */ /* 0x000fe20003800000 */
[----:B------:R-:W1:Y:S01]  /*03e0*/  S2R R8, SR_CTAID.Y ;  /* 0x0000000000087919 */ /* 0x000e620000002600 */
[----:B------:R-:W-:Y:S01]  /*03f0*/  LEA.HI R4, R4, R141, RZ, 0x7 ;  /* 0x0000008d04047211 */ /* 0x000fe200078f38ff */
[----:B------:R-:W-:Y:S01]  /*0400*/  ULDC UR4, c[0x0][0x154] ;  /* 0x0000550000047ab9 */ /* 0x000fe20000000800 */
[----:B------:R-:W-:Y:S01]  /*0410*/  SHF.R.S32.HI R10, RZ, 0x1f, R3 ;  /* 0x0000001fff0a7819 */ /* 0x000fe20000011403 */
[----:B------:R-:W-:Y:S01]  /*0420*/  NOP ;  /* 0x0000000000007918 */ /* 0x000fe20000000000 */
[----:B------:R-:W-:Y:S01]  /*0430*/  LOP3.LUT R4, R4, 0xffffff80, RZ, 0xc0, !PT ;  /* 0xffffff8004047812 */ /* 0x000fe200078ec0ff */
[----:B------:R-:W2:Y:S01]  /*0440*/  LDC R16, c[0x0][0x140] ;  /* 0x00005000ff107b82 */ /* 0x000ea20000000800 */
[----:B------:R-:W-:Y:S01]  /*0450*/  LEA.HI R10, R10, R3, RZ, 0x2 ;  /* 0x000000030a0a7211 */ /* 0x000fe200078f10ff */
[----:B------:R-:W-:Y:S01]  /*0460*/  NOP ;  /* 0x0000000000007918 */ /* 0x000fe20000000000 */
[C---:B------:R-:W-:Y:S01]  /*0470*/  LOP3.LUT R140, R141.reuse, 0xff, RZ, 0xc0, !PT ;  /* 0x000000ff8d8c7812 */ /* 0x040fe200078ec0ff */
[----:B------:R-:W-:Y:S01]  /*0480*/  IMAD.IADD R4, R141, 0x1, -R4 ;  /* 0x000000018d047824 */ /* 0x000fe200078e0a04 */
[----:B------:R-:W-:-:S03]  /*0490*/  LOP3.LUT R10, R10, 0x3ffffffc, RZ, 0xc0, !PT ;  /* 0x3ffffffc0a0a7812 */ /* 0x000fc600078ec0ff */
[----:B------:R-:W3:Y:S01]  /*04a0*/  LDC R13, c[0x0][0x148] ;  /* 0x00005200ff0d7b82 */ /* 0x000ee20000000800 */
[----:B------:R-:W-:Y:S01]  /*04b0*/  SHF.R.S32.HI R5, RZ, 0x1f, R4 ;  /* 0x0000001fff057819 */ /* 0x000fe20000011404 */
[----:B------:R-:W-:Y:S01]  /*04c0*/  IMAD.IADD R10, R3, 0x1, -R10 ;  /* 0x00000001030a7824 */ /* 0x000fe200078e0a0a */
[----:B------:R-:W-:Y:S02]  /*04d0*/  SHF.R.S32.HI R3, RZ, 0x1f, R6 ;  /* 0x0000001fff037819 */ /* 0x000fe40000011406 */
[----:B------:R-:W-:Y:S02]  /*04e0*/  LEA.HI R5, R5, R4, RZ, 0x3 ;  /* 0x0000000405057211 */ /* 0x000fe400078f18ff */
[----:B0-----:R-:W-:Y:S01]  /*04f0*/  ISETP.NE.OR P0, PT, R0, RZ, !P0 ;  /* 0x000000ff0000720c */ /* 0x001fe20004705670 */
[----:B------:R-:W0:Y:S01]  /*0500*/  LDC R14, c[0x0][0x144] ;  /* 0x00005100ff0e7b82 */ /* 0x000e220000000800 */
[--C-:B------:R-:W-:Y:S02]  /*0510*/  SHF.R.S32.HI R0, RZ, 0x3, R5.reuse ;  /* 0x00000003ff007819 */ /* 0x100fe40000011405 */
[----:B------:R-:W-:-:S02]  /*0520*/  SHF.R.S32.HI R5, RZ, 0x1f, R5 ;  /* 0x0000001fff057819 */ /* 0x000fc40000011405 */
[----:B------:R-:W-:Y:S02]  /*0530*/  LEA.HI R3, R3, R6, RZ, 0x2 ;  /* 0x0000000603037211 */ /* 0x000fe400078f10ff */
[----:B------:R-:W-:Y:S02]  /*0540*/  LEA.HI R5, R5, R0, RZ, 0x2 ;  /* 0x0000000005057211 */ /* 0x000fe400078f10ff */
[----:B------:R-:W-:Y:S02]  /*0550*/  LOP3.LUT R3, R3, 0xfffffffc, RZ, 0xc0, !PT ;  /* 0xfffffffc03037812 */ /* 0x000fe400078ec0ff */
[----:B------:R-:W-:Y:S01]  /*0560*/  LOP3.LUT R5, R5, 0xfffffffc, RZ, 0xc0, !PT ;  /* 0xfffffffc05057812 */ /* 0x000fe200078ec0ff */
[----:B------:R-:W-:Y:S01]  /*0570*/  VOTEU.ALL UP0, P0 ;  /* 0x00000000003f7886 */ /* 0x000fe20000000000 */
[----:B-1----:R-:W-:Y:S01]  /*0580*/  I2FP.F32.U32 R7, R8 ;  /* 0x0000000800077245 */ /* 0x002fe20000201000 */
[----:B------:R-:W-:Y:S01]  /*0590*/  IMAD.IADD R6, R6, 0x1, -R3 ;  /* 0x0000000106067824 */ /* 0x000fe200078e0a03 */
[----:B--2---:R-:W-:Y:S01]  /*05a0*/  ISETP.EQ.U32.AND P3, PT, R16, 0x1, PT ;  /* 0x000000011000780c */ /* 0x004fe20003f62070 */
[----:B------:R-:W-:Y:S01]  /*05b0*/  IMAD.IADD R5, R0, 0x1, -R5 ;  /* 0x0000000100057824 */ /* 0x000fe200078e0a05 */
[----:B------:R-:W1:Y:S01]  /*05c0*/  @!UP0 S2UR UR7, SR_CgaCtaId ;  /* 0x00000000000789c3 */ /* 0x000e620000008800 */
[----:B-----5:R-:W-:Y:S01]  /*05d0*/  I2FP.F32.U32 R0, UR8 ;  /* 0x0000000800007c45 */ /* 0x020fe20008201000 */
[----:B------:R-:W-:Y:S01]  /*05e0*/  FMUL R7, R7, UR4 ;  /* 0x0000000407077c20 */ /* 0x000fe20008400000 */
[----:B------:R-:W-:Y:S01]  /*05f0*/  ULDC UR4, c[0x0][0x150] ;  /* 0x0000540000047ab9 */ /* 0x000fe20000000800 */
[----:B------:R-:W-:Y:S01]  /*0600*/  IMAD R5, R10, 0x4, R5 ;  /* 0x000000040a057824 */ /* 0x000fe200078e0205 */
[----:B------:R-:W-:Y:S01]  /*0610*/  @!UP0 UMOV UR6, 0x400 ;  /* 0x0000040000068882 */ /* 0x000fe20000000000 */
[----:B------:R-:W-:Y:S01]  /*0620*/  FMUL R12, R0, UR4 ;  /* 0x00000004000c7c20 */ /* 0x000fe20008400000 */
[----:B------:R2:W5:Y:S01]  /*0630*/  F2I.U32.TRUNC.NTZ R15, R7 ;  /* 0x00000007000f7305 */ /* 0x000562000020f000 */
[----:B------:R-:W-:Y:S01]  /*0640*/  IMAD.SHL.U32 R0, R5, 0x4, RZ ;  /* 0x0000000405007824 */ /* 0x000fe200078e00ff */
[----:B------:R-:W-:Y:S01]  /*0650*/  UMOV UR4, 0x20 ;  /* 0x0000002000047882 */ /* 0x000fe20000000000 */
[----:B------:R-:W-:Y:S01]  /*0660*/  ISETP.NE.AND P1, PT, R6, 0x3, PT ;  /* 0x000000030600780c */ /* 0x000fe20003f25270 */
[----:B------:R-:W-:-:S04]  /*0670*/  @!UP0 UIADD3 UR4, -UR4, 0x100000, URZ ;  /* 0x0010000004048890 */ /* 0x000fc8000fffe13f */
[----:B------:R-:W-:Y:S02]  /*0680*/  @!UP0 USHF.L.U32 UR5, UR4, 0xb, URZ ;  /* 0x0000000b04058899 */ /* 0x000fe4000800063f */
[----:B------:R-:W-:Y:S01]  /*0690*/  @!UP0 USHF.L.U32 UR4, UR4, 0x1, URZ ;  /* 0x0000000104048899 */ /* 0x000fe2000800063f */
[----:B------:R-:W-:Y:S01]  /*06a0*/  VIADD R10, R2, 0xffffffff ;  /* 0xffffffff020a7836 */ /* 0x000fe20000000000 */
[----:B------:R-:W-:Y:S01]  /*06b0*/  LOP3.LUT P2, RZ, R4, 0x7, RZ, 0xc0, !PT ;  /* 0x0000000704ff7812 */ /* 0x000fe2000784c0ff */
[----:B------:R-:W-:Y:S01]  /*06c0*/  VOTEU.ALL UP1, P0 ;  /* 0x00000000003f7886 */ /* 0x000fe20000020000 */
[----:B------:R-:W4:Y:S01]  /*06d0*/  F2I.U32.TRUNC.NTZ R12, R12 ;  /* 0x0000000c000c7305 */ /* 0x000f22000020f000 */
[----:B--2---:R-:W-:Y:S02]  /*06e0*/  LOP3.LUT R7, R5, 0xc, R0, 0x78, !PT ;  /* 0x0000000c05077812 */ /* 0x004fe400078e7800 */
[----:B------:R-:W-:Y:S02]  /*06f0*/  ISETP.EQ.OR P1, PT, R6, RZ, !P1 ;  /* 0x000000ff0600720c */ /* 0x000fe40004f22670 */
[----:B------:R-:W-:Y:S01]  /*0700*/  ISETP.GE.U32.AND P5, PT, R10, 0x2, PT ;  /* 0x000000020a00780c */ /* 0x000fe20003fa6070 */
[----:B-----5:R-:W-:Y:S01]  /*0710*/  IMAD.MOV R22, RZ, RZ, -R15 ;  /* 0x000000ffff167224 */ /* 0x020fe200078e0a0f */
[----:B------:R-:W-:Y:S01]  /*0720*/  ISETP.EQ.AND P1, PT, R2, RZ, P1 ;  /* 0x000000ff0200720c */ /* 0x000fe20000f22270 */
[----:B-1----:R-:W-:Y:S01]  /*0730*/  @!UP0 ULEA UR6, UR7, UR6, 0x18 ;  /* 0x0000000607068291 */ /* 0x002fe2000f8ec03f */
[----:B------:R-:W-:Y:S01]  /*0740*/  LOP3.LUT R5, R141, 0x7f, RZ, 0xc0, !PT ;  /* 0x0000007f8d057812 */ /* 0x000fe200078ec0ff */
[----:B---3--:R-:W-:Y:S01]  /*0750*/  IMAD R0, R13, R22, R8 ;  /* 0x000000160d007224 */ /* 0x008fe200078e0208 */
[----:B------:R-:W-:Y:S01]  /*0760*/  VOTEU.ALL UP0, P0 ;  /* 0x00000000003f7886 */ /* 0x000fe20000000000 */
[----:B------:R-:W-:Y:S01]  /*0770*/  ISETP.LT.U32.AND P0, PT, R7, 0x2, !P2 ;  /* 0x000000020700780c */ /* 0x000fe20005701070 */
[----:B----4-:R-:W-:-:S02]  /*0780*/  IMAD.MOV R3, RZ, RZ, -R12 ;  /* 0x000000ffff037224 */ /* 0x010fc400078e0a0c */
[----:B------:R-:W-:Y:S02]  /*0790*/  ISETP.NE.AND P4, PT, R0, R7, PT ;  /* 0x000000070000720c */ /* 0x000fe40003f85270 */
[----:B------:R-:W-:Y:S01]  /*07a0*/  SEL R4, RZ, 0x1, !P1 ;  /* 0x00000001ff047807 */ /* 0x000fe20004800000 */
[----:B0-----:R-:W-:Y:S01]  /*07b0*/  IMAD R12, R14, R3, UR8 ;  /* 0x000000080e0c7e24 */ /* 0x001fe2000f8e0203 */
[----:B------:R-:W-:Y:S01]  /*07c0*/  ISETP.NE.AND P2, PT, R2, RZ, PT ;  /* 0x000000ff0200720c */ /* 0x000fe20003f45270 */
[----:B------:R-:W0:Y:S02]  /*07d0*/  FENCE.VIEW.ASYNC.S ;  /* 0x00000000000073c6 */ /* 0x000e240000000000 */
[----:B0-----:R0:W1:Y:S01]  /*07e0*/  @!UP0 SYNCS.EXCH.64 URZ, [UR6+0x90], UR4 ;  /* 0x00009004063f85b2 */ /* 0x0010620008000100 */
[----:B------:R-:W-:Y:S02]  /*07f0*/  SEL R4, R4, 0x2, P5 ;  /* 0x0000000204047807 */ /* 0x000fe40002800000 */
[----:B------:R-:W-:-:S04]  /*0800*/  ISETP.EQ.OR P4, PT, R12, RZ, !P4 ;  /* 0x000000ff0c00720c */ /* 0x000fc80006782670 */
[----:B------:R-:W-:Y:S01]  /*0810*/  PLOP3.LUT P0, PT, P0, P4, PT, 0x80, 0x0 ;  /* 0x000000000000781c */ /* 0x000fe20000709070 */
[----:B------:R0:W2:Y:S01]  /*0820*/  @!UP1 SYNCS.EXCH.64 URZ, [UR6+0x98], UR4 ;  /* 0x00009804063f95b2 */ /* 0x0000a20008000100 */
[----:B------:R-:W-:Y:S01]  /*0830*/  NOP ;  /* 0x0000000000007918 */ /* 0x000fe20000000000 */
[----:B------:R-:W-:Y:S10]  /*0840*/  @!P3 BRA `(.L_x_4) ;  /* 0x000000000008b947 */ /* 0x000ff40003800000 */
[----:B-12---:R-:W-:Y:S01]  /*0850*/  UCGABAR_ARV ;  /* 0x00000000000079c7 */ /* 0x006fe20008000000 */
[----:B------:R-:W-:Y:S05]  /*0860*/  BRA `(.L_x_5) ;  /* 0x0000000000047947 */ /* 0x000fea0003800000 */
.L_x_4:
[----:B-12---:R-:W-:Y:S01]  /*0870*/  NOP ;  /* 0x0000000000007918 */ /* 0x006fe20000000000 */
.L_x_5:
[----:B------:R-:W1:Y:S01]  /*0880*/  LDC R0, c[0x0][0x75c] ;  /* 0x0001d700ff007b82 */ /* 0x000e620000000800 */
[----:B------:R-:W-:Y:S01]  /*0890*/  IMAD.U32 R2, RZ, RZ, UR8 ;  /* 0x00000008ff027e24 */ /* 0x000fe2000f8e00ff */
[----:B------:R-:W-:Y:S01]  /*08a0*/  LOP3.LUT R152, R152, 0xffffefff, RZ, 0xc0, !PT ;  /* 0xffffefff98987812 */ /* 0x000fe200078ec0ff */
[----:B------:R-:W-:Y:S01]  /*08b0*/  IMAD.MOV.U32 R3, RZ, RZ, RZ ;  /* 0x000000ffff037224 */ /* 0x000fe200078e00ff */
[----:B-1----:R-:W-:-:S13]  /*08c0*/  ISETP.NE.AND P4, PT, R0, 0x1, PT ;  /* 0x000000010000780c */ /* 0x002fda0003f85270 */
[----:B------:R-:W1:Y:S01]  /*08d0*/  @P4 LDC R17, c[0x0][0x10] ;  /* 0x00000400ff114b82 */ /* 0x000e620000000800 */
[----:B------:R-:W-:Y:S01]  /*08e0*/  @P4 IMAD.MOV.U32 R9, RZ, RZ, RZ ;  /* 0x000000ffff094224 */ /* 0x000fe200078e00ff */
[----:B------:R-:W-:Y:S01]  /*08f0*/  @P4 LOP3.LUT R152, R152, 0x1000, RZ, 0xfc, !PT ;  /* 0x0000100098984812 */ /* 0x000fe200078efcff */
[----:B------:R-:W-:-:S05]  /*0900*/  @P4 IMAD.MOV.U32 R19, RZ, RZ, RZ ;  /* 0x000000ffff134224 */ /* 0x000fca00078e00ff */
[----:B------:R-:W2:Y:S01]  /*0910*/  @!P4 LDC R15, c[0x0][0xc] ;  /* 0x00000300ff0fcb82 */ /* 0x000ea20000000800 */
[----:B0-----:R-:W-:Y:S01]  /*0920*/  ULDC UR4, c[0x0][0xc] ;  /* 0x0000030000047ab9 */ /* 0x001fe20000000800 */
[----:B------:R-:W-:Y:S01]  /*0930*/  ULDC UR5, c[0x0][0x10] ;  /* 0x0000040000057ab9 */ /* 0x000fe20000000800 */
[----:B------:R-:W-:Y:S01]  /*0940*/  ULDC UR6, c[0x0][0x14] ;  /* 0x0000050000067ab9 */ /* 0x000fe20000000800 */
[----:B------:R-:W-:-:S04]  /*0950*/  UIMAD.WIDE.U32 UR4, UR4, UR5, URZ ;  /* 0x00000005040472a5 */ /* 0x000fc8000f8e003f */
[----:B------:R-:W-:Y:S02]  /*0960*/  UIMAD.WIDE.U32 UR32, UR4, UR6, URZ ;  /* 0x00000006042072a5 */ /* 0x000fe4000f8e003f */
[----:B------:R-:W-:-:S04]  /*0970*/  UIMAD UR4, UR5, UR6, URZ ;  /* 0x00000006050472a4 */ /* 0x000fc8000f8e023f */
[----:B------:R-:W-:Y:S01]  /*0980*/  UIADD3 UR4, UR33, UR4, URZ ;  /* 0x0000000421047290 */ /* 0x000fe2000fffe03f */
[----:B-1----:R-:W-:-:S04]  /*0990*/  @P4 IMAD.WIDE.U32 R16, R17, UR8, R8 ;  /* 0x0000000811104c25 */ /* 0x002fc8000f8e0008 */
[----:B--2---:R-:W-:-:S04]  /*09a0*/  @!P4 IMAD.WIDE.U32 R14, R8, R15, R2 ;  /* 0x0000000f080ec225 */ /* 0x004fc800078e0002 */
[----:B------:R-:W-:Y:S02]  /*09b0*/  @P4 IMAD.MOV.U32 R2, RZ, RZ, R16 ;  /* 0x000000ffff024224 */ /* 0x000fe400078e0010 */
[----:B------:R-:W-:Y:S02]  /*09c0*/  @P4 IMAD.IADD R3, R17, 0x1, R19 ;  /* 0x0000000111034824 */ /* 0x000fe400078e0213 */
[----:B------:R-:W-:Y:S02]  /*09d0*/  @!P4 IMAD.MOV.U32 R2, RZ, RZ, R14 ;  /* 0x000000ffff02c224 */ /* 0x000fe400078e000e */
[----:B------:R-:W-:Y:S01]  /*09e0*/  @!P4 IMAD.MOV.U32 R3, RZ, RZ, R15 ;  /* 0x000000ffff03c224 */ /* 0x000fe200078e000f */
[----:B------:R-:W-:Y:S06]  /*09f0*/  @!P3 BRA `(.L_x_6) ;  /* 0x00000000000cb947 */ /* 0x000fec0003800000 */
[----:B------:R-:W-:Y:S01]  /*0a00*/  UCGABAR_WAIT ;  /* 0x0000000000007dc7 */ /* 0x000fe20008000000 */
[----:B------:R-:W-:Y:S01]  /*0a10*/  CCTL.IVALL ;  /* 0x00000000ff00798f */ /* 0x000fe20002000000 */
[----:B------:R-:W-:Y:S05]  /*0a20*/  BRA `(.L_x_7) ;  /* 0x0000000000047947 */ /* 0x000fea0003800000 */
.L_x_6:
[----:B------:R-:W-:Y:S06]  /*0a30*/  BAR.SYNC.DEFER_BLOCKING 0x0 ;  /* 0x0000000000007b1d */ /* 0x000fec0000010000 */
.L_x_7:
[----:B------:R-:W-:Y:S05]  /*0a40*/  @!P2 BRA `(.L_x_8) ;  /* 0x000000600054a947 */ /* 0x000fea0003800000 */
[----:B------:R-:W-:-:S13]  /*0a50*/  ISETP.GT.U32.AND P1, PT, R10, 0x1, PT ;  /* 0x000000010a00780c */ /* 0x000fda0003f24070 */
[----:B------:R-:W-:Y:S05]  /*0a60*/  @P1 EXIT ;  /* 0x000000000000194d */ /* 0x000fea0003800000 */
[----:B------:R-:W-:Y:S01]  /*0a70*/  ULDC.64 UR6, c[0x0][0x750] ;  /* 0x0001d40000067ab9 */ /* 0x000fe20000000a00 */
[----:B------:R-:W-:Y:S01]  /*0a80*/  PRMT R14, RZ, 0x7610, R14 ;  /* 0x00007610ff0e7816 */ /* 0x000fe2000000000e */
[----:B------:R-:W-:Y:S01]  /*0a90*/  IMAD.MOV.U32 R149, RZ, RZ, -0x1 ;  /* 0xffffffffff957424 */ /* 0x000fe200078e00ff */
[----:B------:R-:W-:Y:S01]  /*0aa0*/  ISETP.GE.U32.AND P1, PT, R2, UR6, PT ;  /* 0x0000000602007c0c */ /* 0x000fe2000bf26070 */
[----:B------:R-:W-:Y:S02]  /*0ab0*/  IMAD.MOV.U32 R10, RZ, RZ, -0x1 ;  /* 0xffffffffff0a7424 */ /* 0x000fe400078e00ff */
[----:B------:R-:W-:Y:S01]  /*0ac0*/  IMAD.MOV.U32 R6, RZ, RZ, -0x1 ;  /* 0xffffffffff067424 */ /* 0x000fe200078e00ff */
[----:B------:R-:W-:-:S13]  /*0ad0*/  ISETP.GE.U32.AND.EX P1, PT, R3, UR7, PT, P1 ;  /* 0x0000000703007c0c */ /* 0x000fda000bf26110 */
[----:B------:R-:W-:Y:S05]  /*0ae0*/  @P1 BRA `(.L_x_9) ;  /* 0x0000000400281947 */ /* 0x000fea0003800000 */
[----:B------:R-:W0:Y:S01]  /*0af0*/  LDC.64 R24, c[0x0][0x728] ;  /* 0x0001ca00ff187b82 */ /* 0x000e220000000a00 */
[----:B------:R-:W-:Y:S02]  /*0b00*/  IMAD.MOV.U32 R14, RZ, RZ, R2 ;  /* 0x000000ffff0e7224 */ /* 0x000fe400078e0002 */
[----:B------:R-:W-:-:S05]  /*0b10*/  IMAD.MOV.U32 R15, RZ, RZ, R3 ;  /* 0x000000ffff0f7224 */ /* 0x000fca00078e0003 */
[----:B------:R-:W1:Y:S08]  /*0b20*/  LDC R6, c[0x0][0x730] ;  /* 0x0001cc00ff067b82 */ /* 0x000e700000000800 */
[----:B------:R-:W2:Y:S01]  /*0b30*/  LDC.64 R26, c[0x0][0x720] ;  /* 0x0001c800ff1a7b82 */ /* 0x000ea20000000a00 */
[----:B0-----:R-:W-:-:S04]  /*0b40*/  ISETP.NE.U32.AND P1, PT, R24, RZ, PT ;  /* 0x000000ff1800720c */ /* 0x001fc80003f25070 */
[----:B------:R-:W-:-:S13]  /*0b50*/  ISETP.NE.AND.EX P1, PT, R25, RZ, PT, P1 ;  /* 0x000000ff1900720c */ /* 0x000fda0003f25310 */
[----:B-12---:R-:W-:Y:S05]  /*0b60*/  @!P1 BRA `(.L_x_10) ;  /* 0x0000000000289947 */ /* 0x006fea0003800000 */
[----:B------:R-:W0:Y:S02]  /*0b70*/  LDC R19, c[0x0][0x734] ;  /* 0x0001cd00ff137b82 */ /* 0x000e240000000800 */
[----:B0-----:R-:W-:-:S05]  /*0b80*/  IADD3 R19, P1, R2, R19, RZ ;  /* 0x0000001302137210 */ /* 0x001fca0007f3e0ff */
[----:B------:R-:W-:-:S04]  /*0b90*/  IMAD.X R21, RZ, RZ, R3, P1 ;  /* 0x000000ffff157224 */ /* 0x000fc800008e0603 */
[----:B------:R-:W-:-:S04]  /*0ba0*/  IMAD.WIDE.U32 R14, R21, R24, RZ ;  /* 0x00000018150e7225 */ /* 0x000fc800078e00ff */
[----:B------:R-:W-:-:S04]  /*0bb0*/  IMAD.WIDE.U32 R16, P1, R19, R25, R14 ;  /* 0x0000001913107225 */ /* 0x000fc8000782000e */
[----:B------:R-:W-:-:S04]  /*0bc0*/  IMAD.WIDE.U32 R14, R19, R24, RZ ;  /* 0x00000018130e7225 */ /* 0x000fc800078e00ff */
[----:B------:R-:W-:Y:S01]  /*0bd0*/  IMAD.X R19, RZ, RZ, RZ, P1 ;  /* 0x000000ffff137224 */ /* 0x000fe200008e06ff */
[----:B------:R-:W-:Y:S01]  /*0be0*/  IADD3 RZ, P1, R15, R16, RZ ;  /* 0x000000100fff7210 */ /* 0x000fe20007f3e0ff */
[----:B------:R-:W-:-:S04]  /*0bf0*/  IMAD.MOV.U32 R18, RZ, RZ, R17 ;  /* 0x000000ffff127224 */ /* 0x000fc800078e0011 */
[----:B------:R-:W-:-:S08]  /*0c00*/  IMAD.WIDE.U32.X R14, R21, R25, R18, P1 ;  /* 0x00000019150e7225 */ /* 0x000fd000008e0412 */
.L_x_10:
[----:B------:R-:W0:Y:S01]  /*0c10*/  LDC.64 R24, c[0x0][0x740] ;  /* 0x0001d000ff187b82 */ /* 0x000e220000000a00 */
[--C-:B------:R-:W-:Y:S01]  /*0c20*/  SHF.R.U64 R28, R14, R6, R15.reuse ;  /* 0x000000060e1c7219 */ /* 0x100fe2000000120f */
[----:B------:R-:W-:Y:S01]  /*0c30*/  IMAD R31, R13, R22, R8 ;  /* 0x000000160d1f7224 */ /* 0x000fe200078e0208 */
[----:B------:R-:W-:Y:S01]  /*0c40*/  SHF.R.U32.HI R6, RZ, R6, R15 ;  /* 0x00000006ff067219 */ /* 0x000fe2000001160f */
[----:B------:R-:W-:Y:S01]  /*0c50*/  IMAD.MOV.U32 R23, RZ, RZ, 0x1 ;  /* 0x00000001ff177424 */ /* 0x000fe200078e00ff */
[----:B------:R-:W-:-:S03]  /*0c60*/  IADD3 R9, P1, RZ, -R28, RZ ;  /* 0x8000001cff097210 */ /* 0x000fc60007f3e0ff */
[----:B------:R-:W1:Y:S02]  /*0c70*/  LDC R10, c[0x0][0x718] ;  /* 0x0001c600ff0a7b82 */ /* 0x000e640000000800 */
[----:B------:R-:W-:-:S04]  /*0c80*/  IMAD.X R15, RZ, RZ, ~R6, P1 ;  /* 0x000000ffff0f7224 */ /* 0x000fc800008e0e06 */
[-C--:B------:R-:W-:Y:S02]  /*0c90*/  IMAD R6, R15, R26.reuse, RZ ;  /* 0x0000001a0f067224 */ /* 0x080fe400078e02ff */
[----:B------:R-:W2:Y:S01]  /*0ca0*/  LDC R17, c[0x0][0x708] ;  /* 0x0001c200ff117b82 */ /* 0x000ea20000000800 */
[----:B------:R-:W-:-:S04]  /*0cb0*/  IMAD.WIDE.U32 R14, R9, R26, R2 ;  /* 0x0000001a090e7225 */ /* 0x000fc800078e0002 */
[----:B------:R-:W-:-:S03]  /*0cc0*/  IMAD R9, R9, R27, R6 ;  /* 0x0000001b09097224 */ /* 0x000fc600078e0206 */
[----:B------:R-:W3:Y:S01]  /*0cd0*/  LDC R18, c[0x0][0x758] ;  /* 0x0001d600ff127b82 */ /* 0x000ee20000000800 */
[----:B0-----:R-:W-:Y:S01]  /*0ce0*/  ISETP.NE.U32.AND P1, PT, R24, RZ, PT ;  /* 0x000000ff1800720c */ /* 0x001fe20003f25070 */
[----:B------:R-:W-:Y:S02]  /*0cf0*/  IMAD.IADD R9, R15, 0x1, R9 ;  /* 0x000000010f097824 */ /* 0x000fe400078e0209 */
[----:B------:R-:W-:Y:S01]  /*0d00*/  IMAD.MOV.U32 R15, RZ, RZ, -0x1 ;  /* 0xffffffffff0f7424 */ /* 0x000fe200078e00ff */
[----:B------:R-:W-:-:S03]  /*0d10*/  ISETP.NE.AND.EX P1, PT, R25, RZ, PT, P1 ;  /* 0x000000ff1900720c */ /* 0x000fc60003f25310 */
[----:B------:R-:W0:Y:S01]  /*0d20*/  LDC R149, c[0x0][0x700] ;  /* 0x0001c000ff957b82 */ /* 0x000e220000000800 */
[-CC-:B-1----:R-:W-:Y:S02]  /*0d30*/  SHF.R.U64 R21, R14, R10.reuse, R9.reuse ;  /* 0x0000000a0e157219 */ /* 0x182fe40000001209 */
[----:B------:R-:W-:-:S05]  /*0d40*/  SHF.R.U32.HI R6, RZ, R10, R9 ;  /* 0x0000000aff067219 */ /* 0x000fca0000011609 */
[----:B------:R-:W1:Y:S01]  /*0d50*/  LDC R20, c[0x0][0x748] ;  /* 0x0001d200ff147b82 */ /* 0x000e620000000800 */
[-CC-:B--2---:R-:W-:Y:S02]  /*0d60*/  SHF.R.U64 R29, R21, R17.reuse, R6.reuse ;  /* 0x00000011151d7219 */ /* 0x184fe40000001206 */
[----:B------:R-:W-:-:S05]  /*0d70*/  SHF.R.U32.HI R9, RZ, R17, R6 ;  /* 0x00000011ff097219 */ /* 0x000fca0000011606 */
[----:B------:R-:W2:Y:S01]  /*0d80*/  LDC R26, c[0x0][0x738] ;  /* 0x0001ce00ff1a7b82 */ /* 0x000ea20000000800 */
[-CC-:B---3--:R-:W-:Y:S02]  /*0d90*/  SHF.R.U64 R22, R29, R18.reuse, R9.reuse ;  /* 0x000000121d167219 */ /* 0x188fe40000001209 */
[-C--:B------:R-:W-:Y:S02]  /*0da0*/  SHF.L.U32 R6, R15, R18.reuse, RZ ;  /* 0x000000120f067219 */ /* 0x080fe400000006ff */
[----:B------:R-:W-:Y:S01]  /*0db0*/  SHF.R.U32.HI R9, RZ, R18, R9 ;  /* 0x00000012ff097219 */ /* 0x000fe20000011609 */
[----:B------:R-:W-:Y:S01]  /*0dc0*/  IMAD.MOV.U32 R8, RZ, RZ, R22 ;  /* 0x000000ffff087224 */ /* 0x000fe200078e0016 */
[----:B------:R-:W-:Y:S01]  /*0dd0*/  LOP3.LUT R10, RZ, R6, RZ, 0x33, !PT ;  /* 0x00000006ff0a7212 */ /* 0x000fe200078e33ff */
[----:B------:R-:W3:Y:S01]  /*0de0*/  LDC R27, c[0x0][0x710] ;  /* 0x0001c400ff1b7b82 */ /* 0x000ee20000000800 */
[----:B------:R-:W-:Y:S05]  /*0df0*/  @!P1 BRA `(.L_x_11) ;  /* 0x0000000000289947 */ /* 0x000fea0003800000 */
[----:B------:R-:W4:Y:S02]  /*0e00*/  LDC R13, c[0x0][0x74c] ;  /* 0x0001d300ff0d7b82 */ /* 0x000f240000000800 */
[----:B----4-:R-:W-:-:S05]  /*0e10*/  IADD3 R13, P1, R22, R13, RZ ;  /* 0x0000000d160d7210 */ /* 0x010fca0007f3e0ff */
        /* <DEDUP_REMOVED lines=8> */
.L_x_11:
[----:B-1----:R-:W-:Y:S01]  /*0ea0*/  SHF.R.U64 R8, R8, R20, R9 ;  /* 0x0000001408087219 */ /* 0x002fe20000001209 */
[----:B------:R-:W-:Y:S01]  /*0eb0*/  IMAD.MOV.U32 R14, RZ, RZ, 0x1 ;  /* 0x00000001ff0e7424 */ /* 0x000fe200078e00ff */
[----:B------:R-:W-:Y:S01]  /*0ec0*/  LOP3.LUT R9, R29, R10, RZ, 0xc0, !PT ;  /* 0x0000000a1d097212 */ /* 0x000fe200078ec0ff */
[----:B0-----:R-:W-:Y:S01]  /*0ed0*/  VIADD R10, R149, 0xffffffff ;  /* 0xffffffff950a7836 */ /* 0x001fe20000000000 */
[----:B------:R-:W-:Y:S01]  /*0ee0*/  SHF.L.U32 R6, R23, R18, RZ ;  /* 0x0000001217067219 */ /* 0x000fe200000006ff */
[----:B------:R-:W-:Y:S01]  /*0ef0*/  IMAD.MOV R13, RZ, RZ, -R8 ;  /* 0x000000ffff0d7224 */ /* 0x000fe200078e0a08 */
[----:B------:R-:W-:Y:S02]  /*0f00*/  SEL R12, R12, R31, !P4 ;  /* 0x0000001f0c0c7207 */ /* 0x000fe40006000000 */
[----:B------:R-:W-:Y:S01]  /*0f10*/  LOP3.LUT R10, R21, R10, RZ, 0xc0, !PT ;  /* 0x0000000a150a7212 */ /* 0x000fe200078ec0ff */
[----:B------:R-:W-:Y:S02]  /*0f20*/  IMAD R9, R6, R8, R9 ;  /* 0x0000000806097224 */ /* 0x000fe400078e0209 */
[----:B--2---:R-:W-:-:S02]  /*0f30*/  IMAD R6, R13, R26, R22 ;  /* 0x0000001a0d067224 */ /* 0x004fc400078e0216 */
[----:B---3--:R-:W-:Y:S02]  /*0f40*/  IMAD R12, R9, R27, R12 ;  /* 0x0000001b090c7224 */ /* 0x008fe400078e020c */
[----:B------:R-:W-:Y:S02]  /*0f50*/  IMAD R149, R6, R149, R10 ;  /* 0x0000009506957224 */ /* 0x000fe400078e020a */
[----:B------:R-:W-:-:S03]  /*0f60*/  IMAD.MOV.U32 R6, RZ, RZ, R28 ;  /* 0x000000ffff067224 */ /* 0x000fc600078e001c */
[----:B------:R-:W-:Y:S02]  /*0f70*/  SEL R10, R149, R12, !P4 ;  /* 0x0000000c950a7207 */ /* 0x000fe40006000000 */
[----:B------:R-:W-:-:S07]  /*0f80*/  SEL R149, R12, R149, !P4 ;  /* 0x000000950c957207 */ /* 0x000fce0006000000 */
.L_x_9:
[----:B------:R-:W-:-:S08]  /*0f90*/  NOP ;  /* 0x0000000000007918 */ /* 0x000fd00000000000 */
[----:B------:R-:W0:Y:S02]  /*0fa0*/  USETMAXREG.TRY_ALLOC.CTAPOOL UP0, 0xe8 ;  /* 0x000000e8000079c8 */ /* 0x000e240008000600 */
[----:B0-----:R-:W-:-:S13]  /*0fb0*/  PLOP3.LUT P1, PT, PT, PT, UP0, 0x80, 0x0 ;  /* 0x000000000000781c */ /* 0x001fda0003f2f008 */
[----:B------:R-:W-:Y:S05]  /*0fc0*/  @!P1 BRA `(.L_x_9) ;  /* 0xfffffffc00f09947 */ /* 0x000fea000383ffff */
[----:B------:R-:W-:Y:S01]  /*0fd0*/  ULDC.64 UR6, c[0x0][0x698] ;  /* 0x0001a60000067ab9 */ /* 0x000fe20000000a00 */
[----:B------:R-:W-:Y:S01]  /*0fe0*/  ULDC.64 UR14, c[0x0][0x208] ;  /* 0x00008200000e7ab9 */ /* 0x000fe20000000a00 */
[----:B------:R-:W-:-:S04]  /*0ff0*/  ISETP.NE.U32.AND P1, PT, RZ, UR6, PT ;  /* 0x00000006ff007c0c */ /* 0x000fc8000bf25070 */
[----:B------:R-:W-:-:S13]  /*1000*/  ISETP.NE.AND.EX P1, PT, RZ, UR7, PT, P1 ;  /* 0x00000007ff007c0c */ /* 0x000fda000bf25310 */
[----:B------:R-:W-:Y:S05]  /*1010*/  @!P1 BRA `(.L_x_12) ;  /* 0x00000000001c9947 */ /* 0x000fea0003800000 */
[----:B------:R-:W0:Y:S02]  /*1020*/  LDC.64 R8, c[0x0][0x698] ;  /* 0x0001a600ff087b82 */ /* 0x000e240000000a00 */
[----:B0-----:R-:W2:Y:S02]  /*1030*/  LDG.E.64 R8, desc[UR14][R8.64] ;  /* 0x0000000e08087981 */ /* 0x001ea4000c1e1b00 */
[----:B--2---:R-:W-:-:S04]  /*1040*/  ISETP.NE.U32.AND P1, PT, R8, RZ, PT ;  /* 0x000000ff0800720c */ /* 0x004fc80003f25070 */
[----:B------:R-:W-:-:S13]  /*1050*/  ISETP.NE.AND.EX P1, PT, R9, RZ, PT, P1 ;  /* 0x000000ff0900720c */ /* 0x000fda0003f25310 */
[----:B------:R-:W-:Y:S05]  /*1060*/  @!P1 BRA `(.L_x_12) ;  /* 0x0000000000089947 */ /* 0x000fea0003800000 */
[----:B------:R0:W5:Y:S01]  /*1070*/  LD.E R136, desc[UR14][R8.64] ;  /* 0x0000000e08887980 */ /* 0x000162000c101900 */
[----:B------:R-:W-:Y:S05]  /*1080*/  BRA `(.L_x_13) ;  /* 0x0000000000207947 */ /* 0x000fea0003800000 */
.L_x_12:
[----:B------:R-:W-:Y:S02]  /*1090*/  ULDC.64 UR6, c[0x0][0x688] ;  /* 0x0001a20000067ab9 */ /* 0x000fe40000000a00 */
[----:B------:R-:W-:-:S04]  /*10a0*/  ISETP.NE.U32.AND P1, PT, RZ, UR6, PT ;  /* 0x00000006ff007c0c */ /* 0x000fc8000bf25070 */
[----:B------:R-:W-:-:S13]  /*10b0*/  ISETP.NE.AND.EX P1, PT, RZ, UR7, PT, P1 ;  /* 0x00000007ff007c0c */ /* 0x000fda000bf25310 */
[----:B------:R-:W-:Y:S05]  /*10c0*/  @!P1 BRA `(.L_x_14) ;  /* 0x00000000000c9947 */ /* 0x000fea0003800000 */
[----:B------:R-:W0:Y:S02]  /*10d0*/  LDC.64 R136, c[0x0][0x688] ;  /* 0x0001a200ff887b82 */ /* 0x000e240000000a00 */
[----:B0-----:R1:W5:Y:S01]  /*10e0*/  LDG.E R136, desc[UR14][R136.64] ;  /* 0x0000000e88887981 */ /* 0x001362000c1e1900 */
[----:B------:R-:W-:Y:S05]  /*10f0*/  BRA `(.L_x_13) ;  /* 0x0000000000047947 */ /* 0x000fea0003800000 */
.L_x_14:
[----:B------:R-:W2:Y:S02]  /*1100*/  LDC R136, c[0x0][0x680] ;  /* 0x0001a000ff887b82 */ /* 0x000ea40000000800 */
.L_x_13:
[----:B------:R-:W-:Y:S02]  /*1110*/  ULDC.64 UR6, c[0x0][0x6a0] ;  /* 0x0001a80000067ab9 */ /* 0x000fe40000000a00 */
[----:B------:R-:W-:-:S04]  /*1120*/  ISETP.NE.U32.AND P1, PT, RZ, UR6, PT ;  /* 0x00000006ff007c0c */ /* 0x000fc8000bf25070 */
[----:B------:R-:W-:-:S13]  /*1130*/  ISETP.NE.AND.EX P1, PT, RZ, UR7, PT, P1 ;  /* 0x00000007ff007c0c */ /* 0x000fda000bf25310 */
[----:B------:R-:W-:Y:S05]  /*1140*/  @!P1 BRA `(.L_x_15) ;  /* 0x00000000001c9947 */ /* 0x000fea0003800000 */
[----:B0-----:R-:W0:Y:S02]  /*1150*/  LDC.64 R8, c[0x0][0x6a0] ;  /* 0x0001a800ff087b82 */ /* 0x001e240000000a00 */
[----:B0-----:R-:W3:Y:S02]  /*1160*/  LDG.E.64 R8, desc[UR14][R8.64] ;  /* 0x0000000e08087981 */ /* 0x001ee4000c1e1b00 */
[----:B---3--:R-:W-:-:S04]  /*1170*/  ISETP.NE.U32.AND P1, PT, R8, RZ, PT ;  /* 0x000000ff0800720c */ /* 0x008fc80003f25070 */
[----:B------:R-:W-:-:S13]  /*1180*/  ISETP.NE.AND.EX P1, PT, R9, RZ, PT, P1 ;  /* 0x000000ff0900720c */ /* 0x000fda0003f25310 */
[----:B------:R-:W-:Y:S05]  /*1190*/  @!P1 BRA `(.L_x_15) ;  /* 0x0000000000089947 */ /* 0x000fea0003800000 */
[----:B-1----:R0:W5:Y:S01]  /*11a0*/  LD.E R137, desc[UR14][R8.64] ;  /* 0x0000000e08897980 */ /* 0x002162000c101900 */
[----:B------:R-:W-:Y:S05]  /*11b0*/  BRA `(.L_x_16) ;  /* 0x0000000000207947 */ /* 0x000fea0003800000 */
.L_x_15:
[----:B------:R-:W-:Y:S02]  /*11c0*/  ULDC.64 UR6, c[0x0][0x690] ;  /* 0x0001a40000067ab9 */ /* 0x000fe40000000a00 */
[----:B------:R-:W-:-:S04]  /*11d0*/  ISETP.NE.U32.AND P1, PT, RZ, UR6, PT ;  /* 0x00000006ff007c0c */ /* 0x000fc8000bf25070 */
[----:B------:R-:W-:-:S13]  /*11e0*/  ISETP.NE.AND.EX P1, PT, RZ, UR7, PT, P1 ;  /* 0x00000007ff007c0c */ /* 0x000fda000bf25310 */
[----:B------:R-:W-:Y:S05]  /*11f0*/  @!P1 BRA `(.L_x_17) ;  /* 0x00000000000c9947 */ /* 0x000fea0003800000 */
[----:B0-----:R-:W1:Y:S02]  /*1200*/  LDC.64 R8, c[0x0][0x690] ;  /* 0x0001a400ff087b82 */ /* 0x001e640000000a00 */
[----:B-1----:R1:W5:Y:S01]  /*1210*/  LDG.E R137, desc[UR14][R8.64] ;  /* 0x0000000e08897981 */ /* 0x002362000c1e1900 */
[----:B------:R-:W-:Y:S05]  /*1220*/  BRA `(.L_x_16) ;  /* 0x0000000000047947 */ /* 0x000fea0003800000 */
.L_x_17:
[----:B-1----:R-:W3:Y:S02]  /*1230*/  LDC R137, c[0x0][0x684] ;  /* 0x0001a100ff897b82 */ /* 0x002ee40000000800 */
.L_x_16:
[----:B------:R-:W-:-:S13]  /*1240*/  LOP3.LUT P1, RZ, R14, 0xff, RZ, 0xc0, !PT ;  /* 0x000000ff0eff7812 */ /* 0x000fda000782c0ff */
[----:B------:R-:W-:Y:S05]  /*1250*/  @!P1 EXIT ;  /* 0x000000000000994d */ /* 0x000fea0003800000 */
[----:B------:R-:W4:Y:S01]  /*1260*/  LDC.64 R138, c[0x0][0x288] ;  /* 0x0000a200ff8a7b82 */ /* 0x000f220000000a00 */
[----:B01----:R-:W-:Y:S01]  /*1270*/  IMAD.SHL.U32 R9, R140, 0x40, RZ ;  /* 0x000000408c097824 */ /* 0x003fe200078e00ff */
[----:B------:R-:W-:Y:S01]  /*1280*/  SHF.R.U32.HI R13, RZ, 0x5, R5 ;  /* 0x00000005ff0d7819 */ /* 0x000fe20000011605 */
[----:B------:R-:W-:Y:S01]  /*1290*/  IMAD.SHL.U32 R5, R141, 0x400, RZ ;  /* 0x000004008d057824 */ /* 0x000fe200078e00ff */
[----:B------:R-:W-:Y:S01]  /*12a0*/  SHF.R.U32.HI R8, RZ, 0x2, R141 ;  /* 0x00000002ff087819 */ /* 0x000fe2000001168d */
[----:B------:R-:W-:Y:S01]  /*12b0*/  ULDC.64 UR6, c[0x0][0x6c8] ;  /* 0x0001b20000067ab9 */ /* 0x000fe20000000a00 */
[----:B------:R-:W-:Y:S01]  /*12c0*/  LOP3.LUT R12, R9, 0x3800, RZ, 0xc0, !PT ;  /* 0x00003800090c7812 */ /* 0x000fe200078ec0ff */
[----:B------:R-:W-:Y:S01]  /*12d0*/  IMAD.SHL.U32 R9, R13, 0x10, RZ ;  /* 0x000000100d097824 */ /* 0x000fe200078e00ff */
[----:B------:R-:W0:Y:S01]  /*12e0*/  LDC R15, c[0x0][0x758] ;  /* 0x0001d600ff0f7b82 */ /* 0x000e220000000800 */
[----:B------:R-:W-:Y:S01]  /*12f0*/  LOP3.LUT R8, R8, 0x7, RZ, 0xc0, !PT ;  /* 0x0000000708087812 */ /* 0x000fe200078ec0ff */
[----:B------:R-:W-:Y:S01]  /*1300*/  USHF.L.U64.HI UR5, UR6, 0x3, UR7 ;  /* 0x0000000306057899 */ /* 0x000fe20008010207 */
[----:B------:R-:W-:Y:S01]  /*1310*/  LOP3.LUT R12, R12, 0x400, R5, 0xf8, !PT ;  /* 0x000004000c0c7812 */ /* 0x000fe200078ef805 */
[----:B------:R-:W-:Y:S01]  /*1320*/  IMAD.SHL.U32 R5, R141, 0x20, RZ ;  /* 0x000000208d057824 */ /* 0x000fe200078e00ff */
[--C-:B------:R-:W-:Y:S01]  /*1330*/  LOP3.LUT R14, R9, 0xfffffff0, R8.reuse, 0xe2, !PT ;  /* 0xfffffff0090e7812 */ /* 0x100fe200078ee208 */
[----:B------:R-:W-:Y:S01]  /*1340*/  IMAD R16, R13, -0x10, -R8 ;  /* 0xfffffff00d107824 */ /* 0x000fe200078e0a08 */
[----:B------:R-:W-:Y:S01]  /*1350*/  LOP3.LUT R13, R11, 0x1, RZ, 0xc0, !PT ;  /* 0x000000010b0d7812 */ /* 0x000fe200078ec0ff */
[----:B------:R-:W-:Y:S01]  /*1360*/  IMAD.SHL.U32 R9, R141, 0x10, RZ ;  /* 0x000000108d097824 */ /* 0x000fe200078e00ff */
[----:B------:R-:W-:Y:S01]  /*1370*/  LOP3.LUT R12, R12, 0x380, R5, 0xf8, !PT ;  /* 0x000003800c0c7812 */ /* 0x000fe200078ef805 */
[----:B------:R-:W-:Y:S01]  /*1380*/  IMAD.SHL.U32 R5, R11, 0x40, RZ ;  /* 0x000000400b057824 */ /* 0x000fe200078e00ff */
[----:B------:R-:W-:Y:S01]  /*1390*/  LOP3.LUT R11, R141, 0x3, RZ, 0xc0, !PT ;  /* 0x000000038d0b7812 */ /* 0x000fe200078ec0ff */
[----:B------:R-:W-:Y:S01]  /*13a0*/  IMAD R13, R13, -0x40, R16 ;  /* 0xffffffc00d0d7824 */ /* 0x000fe200078e0210 */
[----:B------:R-:W-:Y:S01]  /*13b0*/  LOP3.LUT R12, R12, 0x20, R9, 0xf8, !PT ;  /* 0x000000200c0c7812 */ /* 0x000fe200078ef809 */
[----:B------:R-:W-:Y:S01]  /*13c0*/  IMAD.MOV.U32 R16, RZ, RZ, 0x1 ;  /* 0x00000001ff107424 */ /* 0x000fe200078e00ff */
[----:B------:R-:W-:Y:S01]  /*13d0*/  LOP3.LUT R5, R14, 0x40, R5, 0xf8, !PT ;  /* 0x000000400e057812 */ /* 0x000fe200078ef805 */
[----:B----4-:R-:W-:Y:S01]  /*13e0*/  VIADD R8, R139, 0x7f ;  /* 0x0000007f8b087836 */ /* 0x010fe20000000000 */
[----:B------:R-:W-:Y:S01]  /*13f0*/  ULDC UR7, c[0x0][0x284] ;  /* 0x0000a10000077ab9 */ /* 0x000fe20000000800 */
[----:B------:R-:W-:Y:S01]  /*1400*/  IMAD.MOV.U32 R14, RZ, RZ, -0x1 ;  /* 0xffffffffff0e7424 */ /* 0x000fe200078e00ff */
[----:B------:R-:W-:Y:S01]  /*1410*/  SHF.R.U32.HI R140, RZ, 0x7, R140 ;  /* 0x00000007ff8c7819 */ /* 0x000fe2000001168c */
[----:B------:R-:W-:Y:S01]  /*1420*/  IMAD R138, R11, -0x2, R138 ;  /* 0xfffffffe0b8a7824 */ /* 0x000fe200078e028a */
[----:B------:R-:W-:Y:S01]  /*1430*/  SHF.R.S32.HI R9, RZ, 0x1f, R8 ;  /* 0x0000001fff097819 */ /* 0x000fe20000011408 */
[----:B------:R-:W-:Y:S01]  /*1440*/  IMAD.SHL.U32 R141, R141, 0x2, RZ ;  /* 0x000000028d8d7824 */ /* 0x000fe200078e00ff */
[----:B------:R-:W-:Y:S01]  /*1450*/  LOP3.LUT R160, R4, 0x1, RZ, 0xfc, !PT ;  /* 0x0000000104a07812 */ /* 0x000fe200078efcff */
[----:B------:R-:W-:Y:S01]  /*1460*/  IMAD.MOV.U32 R143, RZ, RZ, RZ ;  /* 0x000000ffff8f7224 */ /* 0x000fe200078e00ff */
[----:B------:R-:W-:Y:S01]  /*1470*/  LEA.HI R9, R9, R8, RZ, 0x7 ;  /* 0x0000000809097211 */ /* 0x000fe200078f38ff */
[----:B------:R-:W-:Y:S01]  /*1480*/  IMAD.MOV.U32 R145, RZ, RZ, RZ ;  /* 0x000000ffff917224 */ /* 0x000fe200078e00ff */
[-C--:B0-----:R-:W-:Y:S01]  /*1490*/  SHF.L.U32 R14, R14, R15.reuse, RZ ;  /* 0x0000000f0e0e7219 */ /* 0x081fe200000006ff */
[----:B------:R-:W-:Y:S01]  /*14a0*/  VIADD R146, R13, UR7 ;  /* 0x000000070d927c36 */ /* 0x000fe20008000000 */
[----:B------:R-:W-:Y:S01]  /*14b0*/  SHF.R.S32.HI R142, RZ, 0x7, R9 ;  /* 0x00000007ff8e7819 */ /* 0x000fe20000011409 */
[----:B------:R-:W-:Y:S01]  /*14c0*/  USHF.L.U32 UR6, UR6, 0x3, URZ ;  /* 0x0000000306067899 */ /* 0x000fe2000800063f */
[----:B------:R-:W-:-:S02]  /*14d0*/  SHF.L.U32 R139, R16, R15, RZ ;  /* 0x0000000f108b7219 */ /* 0x000fc400000006ff */
[----:B------:R-:W-:Y:S02]  /*14e0*/  VIMNMX R9, RZ, R142, PT ;  /* 0x0000008eff097248 */ /* 0x000fe40003fe0100 */
[----:B------:R-:W-:Y:S02]  /*14f0*/  LOP3.LUT R144, RZ, R14, RZ, 0x33, !PT ;  /* 0x0000000eff907212 */ /* 0x000fe400078e33ff */
[----:B------:R-:W-:Y:S01]  /*1500*/  SHF.R.U32.HI R147, RZ, 0x3, R12 ;  /* 0x00000003ff937819 */ /* 0x000fe2000001160c */
[----:B------:R-:W-:-:S07]  /*1510*/  IMAD.IADD R148, R142, 0x1, -R9 ;  /* 0x000000018e947824 */ /* 0x000fce00078e0a09 */
.L_x_142:
[----:B0-----:R-:W0:Y:S01]  /*1520*/  SHFL.IDX PT, R8, R140, RZ, 0x1f ;  /* 0x00001fff8c087589 */ /* 0x001e2200000e0000 */
[----:B-1----:R-:W1:Y:S01]  /*1530*/  S2UR UR10, SR_CgaCtaId ;  /* 0x00000000000a79c3 */ /* 0x002e620000008800 */
[----:B------:R-:W-:Y:S01]  /*1540*/  ISETP.GE.AND P1, PT, R148, 0x1, PT ;  /* 0x000000019400780c */ /* 0x000fe20003f26270 */
[----:B------:R-:W-:Y:S01]  /*1550*/  UMOV UR9, 0x400 ;  /* 0x0000040000097882 */ /* 0x000fe20000000000 */
[----:B------:R-:W-:Y:S02]  /*1560*/  CS2R R56, SRZ ;  /* 0x0000000000387805 */ /* 0x000fe4000001ff00 */
[----:B------:R-:W-:Y:S02]  /*1570*/  CS2R R58, SRZ ;  /* 0x00000000003a7805 */ /* 0x000fe4000001ff00 */
[----:B------:R-:W-:Y:S02]  /*1580*/  CS2R R60, SRZ ;  /* 0x00000000003c7805 */ /* 0x000fe4000001ff00 */
[----:B------:R-:W-:-:S02]  /*1590*/  CS2R R62, SRZ ;  /* 0x00000000003e7805 */ /* 0x000fc4000001ff00 */
[----:B------:R-:W-:Y:S02]  /*15a0*/  CS2R R64, SRZ ;  /* 0x0000000000407805 */ /* 0x000fe4000001ff00 */
[----:B------:R-:W-:Y:S02]  /*15b0*/  CS2R R66, SRZ ;  /* 0x0000000000427805 */ /* 0x000fe4000001ff00 */
        /* <DEDUP_REMOVED lines=14> */
[----:B0-----:R-:W-:Y:S01]  /*16a0*/  R2UR UR7, R8 ;  /* 0x00000000080772ca */ /* 0x001fe200000e0000 */
[----:B-1----:R-:W-:Y:S01]  /*16b0*/  ULEA UR9, UR10, UR9, 0x18 ;  /* 0x000000090a097291 */ /* 0x002fe2000f8ec03f */
        /* <DEDUP_REMOVED lines=10> */
[----:B------:R-:W-:Y:S01]  /*1760*/  CS2R R52, SRZ ;  /* 0x0000000000347805 */ /* 0x000fe2000001ff00 */
[----:B------:R-:W-:Y:S01]  /*1770*/  ULEA.HI UR8, UR7, UR7, URZ, 0x1 ;  /* 0x0000000707087291 */ /* 0x000fe2000f8f083f */
[----:B------:R-:W-:-:S03]  /*1780*/  CS2R R54, SRZ ;  /* 0x0000000000367805 */ /* 0x000fc6000001ff00 */
[----:B------:R-:W-:-:S04]  /*1790*/  ULOP3.LUT UR8, UR8, 0xffffe, URZ, 0xc0, !UPT ;  /* 0x000ffffe08087892 */ /* 0x000fc8000f8ec03f */
[----:B------:R-:W-:-:S04]  /*17a0*/  UIADD3 UR8, UR7, -UR8, URZ ;  /* 0x8000000807087290 */ /* 0x000fc8000fffe03f */
[----:B------:R-:W-:Y:S01]  /*17b0*/  ULEA UR8, UR8, UR9, 0xc ;  /* 0x0000000908087291 */ /* 0x000fe2000f8e603f */
[----:B--234-:R-:W-:Y:S11]  /*17c0*/  @!P1 BRA `(.L_x_18) ;  /* 0x0000000400289947 */ /* 0x01cff60003800000 */
[----:B------:R-:W-:Y:S01]  /*17d0*/  UIADD3 UR8, UR8, 0x180, URZ ;  /* 0x0000018008087890 */ /* 0x000fe2000fffe03f */
[----:B------:R-:W-:Y:S01]  /*17e0*/  R2UR UR7, R145 ;  /* 0x00000000910772ca */ /* 0x000fe200000e0000 */
[----:B------:R-:W-:Y:S01]  /*17f0*/  IMAD.MOV.U32 R8, RZ, RZ, R148 ;  /* 0x000000ffff087224 */ /* 0x000fe200078e0094 */
[----:B------:R-:W-:Y:S01]  /*1800*/  UPLOP3.LUT UP0, UPT, UPT, UPT, UPT, 0x40, 0x0 ;  /* 0x000000000000789c */ /* 0x000fe20003f0e870 */
[----:B------:R-:W-:Y:S01]  /*1810*/  IMAD.MOV.U32 R9, RZ, RZ, R143 ;  /* 0x000000ffff097224 */ /* 0x000fe200078e008f */
[----:B------:R-:W-:Y:S01]  /*1820*/  USHF.R.U32.HI UR8, URZ, 0x4, UR8 ;  /* 0x000000043f087899 */ /* 0x000fe20008011608 */
[----:B------:R-:W-:-:S03]  /*1830*/  IMAD.MOV.U32 R11, RZ, RZ, R145 ;  /* 0x000000ffff0b7224 */ /* 0x000fc600078e0091 */
[----:B------:R-:W-:-:S04]  /*1840*/  ULOP3.LUT UR8, UR8, 0x3fff, URZ, 0xc0, !UPT ;  /* 0x00003fff08087892 */ /* 0x000fc8000f8ec03f */
[----:B------:R-:W-:-:S12]  /*1850*/  ULOP3.LUT UR16, UR8, 0x10000, URZ, 0xfc, !UPT ;  /* 0x0001000008107892 */ /* 0x000fd8000f8efc3f */
.L_x_25:
[----:B------:R-:W-:-:S13]  /*1860*/  ISETP.NE.AND P2, PT, R160, 0x3, PT ;  /* 0x00000003a000780c */ /* 0x000fda0003f45270 */
[----:B01--4-:R-:W-:Y:S05]  /*1870*/  @!P2 BRA `(.L_x_19) ;  /* 0x000000000004a947 */ /* 0x013fea0003800000 */
[----:B------:R-:W-:Y:S01]  /*1880*/  BPT.TRAP 0x1 ;  /* 0x000000040000795c */ /* 0x000fe20000300000 */
.L_x_19:
[----:B------:R-:W0:Y:S01]  /*1890*/  S2UR UR9, SR_CgaCtaId ;  /* 0x00000000000979c3 */ /* 0x000e220000008800 */
[----:B------:R-:W-:Y:S01]  /*18a0*/  UMOV UR8, 0x400 ;  /* 0x0000040000087882 */ /* 0x000fe20000000000 */
[----:B------:R-:W-:Y:S01]  /*18b0*/  SHF.L.U32 R13, R9, 0x1f, RZ ;  /* 0x0000001f090d7819 */ /* 0x000fe200000006ff */
[----:B0-----:R-:W-:-:S04]  /*18c0*/  ULEA UR17, UR9, UR8, 0x18 ;  /* 0x0000000809117291 */ /* 0x001fc8000f8ec03f */
[----:B------:R-:W-:-:S09]  /*18d0*/  ULEA UR8, UR7, UR17, 0x3 ;  /* 0x0000001107087291 */ /* 0x000fd2000f8e183f */
[----:B------:R0:W1:Y:S01]  /*18e0*/  SYNCS.PHASECHK.TRANS64.TRYWAIT P1, [UR8], R13 ;  /* 0x0000000dff0075a7 */ /* 0x0000620008020148 */
[----:B------:R-:W-:Y:S05]  /*18f0*/  @!P2 BRA `(.L_x_20) ;  /* 0x000000000004a947 */ /* 0x000fea0003800000 */
[----:B------:R-:W-:Y:S01]  /*1900*/  BPT.TRAP 0x1 ;  /* 0x000000040000795c */ /* 0x000fe20000300000 */
.L_x_20:
[----:B------:R-:W-:-:S04]  /*1910*/  IMAD.U32 R12, RZ, RZ, UR7 ;  /* 0x00000007ff0c7e24 */ /* 0x000fc8000f8e00ff */
[----:B------:R-:W-:Y:S01]  /*1920*/  IMAD R12, R12, 0x1000, R147 ;  /* 0x000010000c0c7824 */ /* 0x000fe200078e0293 */
[----:B-1----:R-:W-:Y:S06]  /*1930*/  @P1 BRA `(.L_x_21) ;  /* 0x0000000000081947 */ /* 0x002fec0003800000 */
[----:B------:R-:W1:Y:S02]  /*1940*/  SYNCS.PHASECHK.TRANS64.TRYWAIT P1, [UR8], R13 ;  /* 0x0000000dff0075a7 */ /* 0x000e640008020148 */
[----:B-1----:R-:W-:Y:S05]  /*1950*/  @!P1 BRA `(.L_x_22) ;  /* 0x0000006800b49947 */ /* 0x002fea0003800000 */
.L_x_21:
[----:B------:R-:W-:Y:S01]  /*1960*/  LDS R88, [R12+UR17+0x30180] ;  /* 0x030180110c587984 */ /* 0x000fe20008000800 */
[----:B------:R-:W-:Y:S02]  /*1970*/  UIADD3 UR8, UR17, 0x20180, URZ ;  /* 0x0002018011087890 */ /* 0x000fe4000fffe03f */
[----:B------:R-:W-:Y:S01]  /*1980*/  ULEA UR13, UR7, UR16, 0xa ;  /* 0x00000010070d7291 */ /* 0x000fe2000f8e503f */
[----:B------:R-:W-:Y:S01]  /*1990*/  LDS R89, [R12+UR17+0x30980] ;  /* 0x030980110c597984 */ /* 0x000fe20008000800 */
[----:B------:R-:W-:Y:S01]  /*19a0*/  USHF.R.U32.HI UR8, URZ, 0x4, UR8 ;  /* 0x000000043f087899 */ /* 0x000fe20008011608 */
[----:B------:R-:W-:Y:S02]  /*19b0*/  UMOV UR9, 0x80000020 ;  /* 0x8000002000097882 */ /* 0x000fe40000000000 */
[----:B------:R-:W-:Y:S01]  /*19c0*/  LDS R90, [R12+UR17+0x30188] ;  /* 0x030188110c5a7984 */ /* 0x000fe20008000800 */
[----:B------:R-:W-:Y:S01]  /*19d0*/  ULOP3.LUT UR8, UR8, 0x3fff, URZ, 0xc0, !UPT ;  /* 0x00003fff08087892 */ /* 0x000fe2000f8ec03f */
[----:B------:R-:W-:-:S02]  /*19e0*/  UMOV UR11, 0x40000040 ;  /* 0x40000040000b7882 */ /* 0x000fc40000000000 */
[----:B------:R-:W4:Y:S01]  /*19f0*/  LDS R91, [R12+UR17+0x30988] ;  /* 0x030988110c5b7984 */ /* 0x000f220008000800 */
[----:B------:R-:W-:-:S04]  /*1a00*/  ULOP3.LUT UR8, UR8, 0x10000, URZ, 0xfc, !UPT ;  /* 0x0001000008087892 */ /* 0x000fc8000f8efc3f */
[----:B------:R-:W-:-:S03]  /*1a10*/  ULEA UR12, UR7, UR8, 0x9 ;  /* 0x00000008070c7291 */ /* 0x000fc6000f8e483f */
[----:B------:R-:W-:-:S04]  /*1a20*/  UMOV UR8, UR13 ;  /* 0x0000000d00087c82 */ /* 0x000fc80008000000 */
[----:B------:R-:W-:Y:S01]  /*1a30*/  UMOV UR10, UR12 ;  /* 0x0000000c000a7c82 */ /* 0x000fe20008000000 */
[----:B----4-:R-:W-:-:S06]  /*1a40*/  WARPGROUP.ARRIVE ;  /* 0x00000000000079c5 */ /* 0x010fcc0000000000 */
[----:B------:R-:W-:Y:S01]  /*1a50*/  IGMMA.SP.64x64x64.S8.S8 R56, gdesc[UR8], R56, UP0, R88 ;  /* 0x02005800083879f1 */ /* 0x000fe2000bf41238 */
[----:B------:R-:W-:Y:S01]  /*1a60*/  UIADD3 UR8, UR13, 0x200, URZ ;  /* 0x000002000d087890 */ /* 0x000fe2000fffe03f */
[----:B------:R-:W-:-:S08]  /*1a70*/  UMOV UR9, 0x80000020 ;  /* 0x8000002000097882 */ /* 0x000fd00000000000 */
[----:B------:R-:W-:Y:S01]  /*1a80*/  IGMMA.SP.64x64x64.S8.S8 R24, gdesc[UR8], R24, UP0, R89 ;  /* 0x02005900081879f1 */ /* 0x000fe2000bf41218 */
[----:B------:R-:W-:Y:S02]  /*1a90*/  UIADD3 UR8, UR13, 0x2, URZ ;  /* 0x000000020d087890 */ /* 0x000fe4000fffe03f */
[----:B------:R-:W-:Y:S01]  /*1aa0*/  UIADD3 UR10, UR12, 0x4, URZ ;  /* 0x000000040c0a7890 */ /* 0x000fe2000fffe03f */
[----:B------:R-:W-:Y:S01]  /*1ab0*/  UMOV UR9, 0x80000020 ;  /* 0x8000002000097882 */ /* 0x000fe20000000000 */
[----:B------:R-:W-:-:S07]  /*1ac0*/  UMOV UR11, 0x40000040 ;  /* 0x40000040000b7882 */ /* 0x000fce0000000000 */
[----:B------:R-:W-:Y:S01]  /*1ad0*/  IGMMA.SP.64x64x64.S8.S8 R56, gdesc[UR8], R56, R90 ;  /* 0x02005a00083879f1 */ /* 0x000fe20008741238 */
[----:B------:R-:W-:Y:S01]  /*1ae0*/  UIADD3 UR8, UR13, 0x202, URZ ;  /* 0x000002020d087890 */ /* 0x000fe2000fffe03f */
[----:B------:R-:W-:-:S08]  /*1af0*/  UMOV UR9, 0x80000020 ;  /* 0x8000002000097882 */ /* 0x000fd00000000000 */
[----:B------:R-:W-:Y:S03]  /*1b00*/  IGMMA.SP.64x64x64.S8.S8 R24, gdesc[UR8], R24, R91, gsb0 ;  /* 0x02005b00081879f1 */ /* 0x000fe60008041218 */
[----:B------:R-:W-:Y:S02]  /*1b10*/  WARPGROUP.DEPBAR.LE gsb0, 0x0 ;  /* 0x00008000000079c5 */ /* 0x000fe40000010000 */
[----:B------:R-:W-:Y:S05]  /*1b20*/  @!P2 BRA `(.L_x_23) ;  /* 0x000000000004a947 */ /* 0x000fea0003800000 */
[----:B------:R-:W-:Y:S01]  /*1b30*/  BPT.TRAP 0x1 ;  /* 0x000000040000795c */ /* 0x000fe20000300000 */
.L_x_23:
[----:B------:R-:W-:Y:S02]  /*1b40*/  @P0 LEA R12, R11, UR17, 0x3 ;  /* 0x000000110b0c0c11 */ /* 0x000fe4000f8e18ff */
[----:B------:R-:W-:-:S03]  /*1b50*/  ISETP.GT.U32.AND P1, PT, R4, 0x1, PT ;  /* 0x000000010400780c */ /* 0x000fc60003f24070 */
[----:B------:R-:W-:-:S05]  /*1b60*/  @P0 VIADD R12, R12, 0x40 ;  /* 0x000000400c0c0836 */ /* 0x000fca0000000000 */
[----:B------:R-:W-:-:S04]  /*1b70*/  @P0 PRMT R12, R7, 0x654, R12 ;  /* 0x00000654070c0816 */ /* 0x000fc8000000000c */
[----:B------:R4:W-:Y:S01]  /*1b80*/  @P0 SYNCS.ARRIVE.TRANS64.RED.A1T0 RZ, [R12+URZ], RZ ;  /* 0x000000ff0cff09a7 */ /* 0x0009e2000810043f */
[----:B------:R-:W-:Y:S05]  /*1b90*/  @P1 BRA `(.L_x_24) ;  /* 0x0000000000041947 */ /* 0x000fea0003800000 */
[----:B------:R-:W-:Y:S01]  /*1ba0*/  BPT.TRAP 0x1 ;  /* 0x000000040000795c */ /* 0x000fe20000300000 */
.L_x_24:
[----:B------:R-:W-:Y:S01]  /*1bb0*/  UIADD3 UR7, UR7, 0x1, URZ ;  /* 0x0000000107077890 */ /* 0x000fe2000fffe03f */
[C---:B------:R-:W-:Y:S01]  /*1bc0*/  ISETP.GT.AND P2, PT, R8.reuse, 0x1, PT ;  /* 0x000000010800780c */ /* 0x040fe20003f44270 */
[----:B------:R-:W-:Y:S02]  /*1bd0*/  VIADD R11, R11, 0x1 ;  /* 0x000000010b0b7836 */ /* 0x000fe40000000000 */
[----:B------:R-:W-:Y:S01]  /*1be0*/  UISETP.NE.AND UP0, UPT, UR7, 0x8, UPT ;  /* 0x000000080700788c */ /* 0x000fe2000bf05270 */
[----:B------:R-:W-:Y:S02]  /*1bf0*/  VIADD R8, R8, 0xffffffff ;  /* 0xffffffff08087836 */ /* 0x000fe40000000000 */
[C---:B------:R-:W-:Y:S01]  /*1c00*/  ISETP.NE.AND P1, PT, R11.reuse, 0x8, PT ;  /* 0x000000080b00780c */ /* 0x040fe20003f25270 */
[----:B------:R-:W-:Y:S02]  /*1c10*/  USEL UR8, URZ, 0x1, UP0 ;  /* 0x000000013f087887 */ /* 0x000fe40008000000 */
[----:B------:R-:W-:Y:S01]  /*1c20*/  USEL UR7, UR7, URZ, UP0 ;  /* 0x0000003f07077287 */ /* 0x000fe20008000000 */
[----:B------:R-:W-:Y:S01]  /*1c30*/  SEL R11, R11, RZ, P1 ;  /* 0x000000ff0b0b7207 */ /* 0x000fe20000800000 */
[----:B------:R-:W-:-:S02]  /*1c40*/  UPLOP3.LUT UP0, UPT, UPT, UPT, UPT, 0x80, 0x0 ;  /* 0x000000000000789c */ /* 0x000fc40003f0f070 */
[----:B------:R-:W-:Y:S01]  /*1c50*/  LOP3.LUT R9, R9, UR8, RZ, 0x3c, !PT ;  /* 0x0000000809097c12 */ /* 0x000fe2000f8e3cff */
[----:B------:R-:W-:Y:S08]  /*1c60*/  @P2 BRA `(.L_x_25) ;  /* 0xfffffff800fc2947 */ /* 0x000ff0000383ffff */
.L_x_18:
[----:B------:R-:W-:Y:S01]  /*1c70*/  IMAD.IADD R145, R142, 0x1, R145 ;  /* 0x000000018e917824 */ /* 0x000fe200078e0291 */
[----:B------:R-:W-:Y:S01]  /*1c80*/  SHF.R.S32.HI R153, RZ, 0x1f, R6 ;  /* 0x0000001fff997819 */ /* 0x000fe20000011406 */
[----:B------:R-:W-:Y:S01]  /*1c90*/  IMAD.SHL.U32 R150, R149, 0x100, RZ ;  /* 0x0000010095967824 */ /* 0x000fe200078e00ff */
[----:B------:R-:W-:Y:S01]  /*1ca0*/  ULDC.64 UR8, c[0x0][0x6d0] ;  /* 0x0001b40000087ab9 */ /* 0x000fe20000000a00 */
[----:B------:R-:W-:Y:S01]  /*1cb0*/  IMAD.SHL.U32 R151, R10, 0x40, RZ ;  /* 0x000000400a977824 */ /* 0x000fe200078e00ff */
[----:B------:R-:W-:Y:S01]  /*1cc0*/  SHF.R.U32.HI R8, RZ, 0x3, R145 ;  /* 0x00000003ff087819 */ /* 0x000fe20000011691 */
[----:B------:R-:W-:Y:S01]  /*1cd0*/  IMAD.IADD R16, R5, 0x1, R150 ;  /* 0x0000000105107824 */ /* 0x000fe200078e0296 */
[----:B------:R-:W-:Y:S01]  /*1ce0*/  ULDC UR7, c[0x0][0x288] ;  /* 0x0000a20000077ab9 */ /* 0x000fe20000000800 */
[----:B------:R-:W-:Y:S01]  /*1cf0*/  IMAD R9, R153, UR8, RZ ;  /* 0x0000000899097c24 */ /* 0x000fe2000f8e02ff */
[----:B------:R-:W-:Y:S01]  /*1d00*/  LOP3.LUT R8, R8, 0x1, RZ, 0xc0, !PT ;  /* 0x0000000108087812 */ /* 0x000fe200078ec0ff */
[----:B------:R-:W-:-:S02]  /*1d10*/  WARPGROUP.DEPBAR.LE gsb0, 0x0 ;  /* 0x00008000000079c5 */ /* 0x000fc40000010000 */
[--C-:B------:R-:W-:Y:S01]  /*1d20*/  SHF.R.S32.HI R17, RZ, 0x1f, R16.reuse ;  /* 0x0000001fff117819 */ /* 0x100fe20000011410 */
[----:B------:R-:W-:Y:S01]  /*1d30*/  IMAD R11, R6, UR9, R9 ;  /* 0x00000009060b7c24 */ /* 0x000fe2000f8e0209 */
[----:B------:R-:W-:Y:S01]  /*1d40*/  ISETP.NE.U32.AND P2, PT, R8, 0x1, PT ;  /* 0x000000010800780c */ /* 0x000fe20003f45070 */
[----:B------:R-:W-:Y:S01]  /*1d50*/  IMAD.MOV.U32 R149, RZ, RZ, -0x1 ;  /* 0xffffffffff957424 */ /* 0x000fe200078e00ff */
[----:B------:R-:W-:Y:S01]  /*1d60*/  ISETP.GE.AND P3, PT, R151, UR7, PT ;  /* 0x0000000797007c0c */ /* 0x000fe2000bf66270 */
[----:B------:R-:W-:Y:S01]  /*1d70*/  IMAD.WIDE.U32 R8, R6, UR8, R16 ;  /* 0x0000000806087c25 */ /* 0x000fe2000f8e0010 */
[----:B------:R-:W-:Y:S01]  /*1d80*/  ULDC UR8, c[0x0][0x284] ;  /* 0x0000a10000087ab9 */ /* 0x000fe20000000800 */
[----:B------:R-:W-:Y:S02]  /*1d90*/  ISETP.GT.U32.AND P1, PT, R145, 0x7, PT ;  /* 0x000000079100780c */ /* 0x000fe40003f24070 */
[----:B------:R-:W-:Y:S01]  /*1da0*/  ISETP.GE.OR P3, PT, R150, UR8, P3 ;  /* 0x0000000896007c0c */ /* 0x000fe20009f66670 */
[----:B------:R-:W-:Y:S01]  /*1db0*/  IMAD.IADD R9, R9, 0x1, R11 ;  /* 0x0000000109097824 */ /* 0x000fe200078e020b */
[----:B------:R-:W-:-:S02]  /*1dc0*/  ISETP.LT.U32.AND P1, PT, R142, 0x8, P1 ;  /* 0x000000088e00780c */ /* 0x000fc40000f21070 */
[----:B------:R-:W-:Y:S02]  /*1dd0*/  ISETP.GT.U32.AND P2, PT, R142, 0x7, !P2 ;  /* 0x000000078e00780c */ /* 0x000fe40005744070 */
[----:B----4-:R-:W-:Y:S02]  /*1de0*/  SEL R12, RZ, 0x1, !P1 ;  /* 0x00000001ff0c7807 */ /* 0x010fe40004800000 */
[----:B------:R-:W-:Y:S02]  /*1df0*/  SEL R11, RZ, 0x1, !P2 ;  /* 0x00000001ff0b7807 */ /* 0x000fe40005000000 */
[----:B------:R-:W-:Y:S02]  /*1e00*/  LOP3.LUT R145, R145, 0x7, RZ, 0xc0, !PT ;  /* 0x0000000791917812 */ /* 0x000fe400078ec0ff */
[----:B------:R-:W-:Y:S01]  /*1e10*/  LOP3.LUT R143, R11, R143, R12, 0x96, !PT ;  /* 0x0000008f0b8f7212 */ /* 0x000fe200078e960c */
[----:B------:R-:W-:Y:S06]  /*1e20*/  @P3 BRA `(.L_x_26) ;  /* 0x0000004400dc3947 */ /* 0x000fec0003800000 */
[----:B-1----:R-:W1:Y:S01]  /*1e30*/  LDC.64 R14, c[0x0][0x6c8] ;  /* 0x0001b200ff0e7b82 */ /* 0x002e620000000a00 */
[----:B------:R-:W-:Y:S01]  /*1e40*/  IMAD.WIDE R10, R10, 0x40, RZ ;  /* 0x000000400a0a7825 */ /* 0x000fe200078e02ff */
[----:B---3-5:R-:W-:Y:S01]  /*1e50*/  ISETP.NE.AND P3, PT, R137, RZ, PT ;  /* 0x000000ff8900720c */ /* 0x028fe20003f65270 */
[----:B------:R-:W-:Y:S02]  /*1e60*/  BSSY B0, `(.L_x_26) ;  /* 0x0000473000007945 */ /* 0x000fe40003800000 */
[----:B------:R-:W-:Y:S01]  /*1e70*/  IMAD.IADD R151, R138, 0x1, -R151 ;  /* 0x000000018a977824 */ /* 0x000fe200078e0a97 */
[----:B------:R-:W-:Y:S01]  /*1e80*/  LOP3.LUT R155, R10, 0x6, R141, 0xf8, !PT ;  /* 0x000000060a9b7812 */ /* 0x000fe200078ef88d */
[----:B------:R-:W-:-:S03]  /*1e90*/  IMAD.IADD R150, R146, 0x1, -R150 ;  /* 0x0000000192967824 */ /* 0x000fc600078e0a96 */
[----:B------:R-:W-:-:S04]  /*1ea0*/  ISETP.GT.AND P1, PT, R151, RZ, PT ;  /* 0x000000ff9700720c */ /* 0x000fc80003f24270 */
[----:B------:R-:W-:Y:S01]  /*1eb0*/  ISETP.GT.AND P2, PT, R150, RZ, P1 ;  /* 0x000000ff9600720c */ /* 0x000fe20000f44270 */
[-C--:B-1----:R-:W-:Y:S02]  /*1ec0*/  IMAD R12, R11, R14.reuse, RZ ;  /* 0x0000000e0b0c7224 */ /* 0x082fe400078e02ff */
[----:B------:R-:W-:-:S04]  /*1ed0*/  IMAD.WIDE.U32 R20, R155, R14, R8 ;  /* 0x0000000e9b147225 */ /* 0x000fc800078e0008 */
[----:B------:R-:W-:-:S04]  /*1ee0*/  IMAD R9, R155, R15, R12 ;  /* 0x0000000f9b097224 */ /* 0x000fc800078e020c */
[----:B------:R-:W-:Y:S01]  /*1ef0*/  IMAD.IADD R91, R21, 0x1, R9 ;  /* 0x00000001155b7824 */ /* 0x000fe200078e0209 */
[----:B------:R-:W-:Y:S06]  /*1f00*/  @!P3 BRA `(.L_x_27) ;  /* 0x00000034000cb947 */ /* 0x000fec0003800000 */
[----:B0-----:R-:W0:Y:S01]  /*1f10*/  LDC.64 R12, c[0x0][0x6b0] ;  /* 0x0001ac00ff0c7b82 */ /* 0x001e220000000a00 */
[----:B------:R-:W-:Y:S01]  /*1f20*/  ULDC.64 UR10, c[0x0][0x6b8] ;  /* 0x0001ae00000a7ab9 */ /* 0x000fe20000000a00 */
[----:B------:R-:W-:Y:S01]  /*1f30*/  ULDC.64 UR12, c[0x0][0x6a8] ;  /* 0x0001aa00000c7ab9 */ /* 0x000fe20000000a00 */
[----:B------:R-:W-:Y:S01]  /*1f40*/  IMAD R153, R153, UR10, RZ ;  /* 0x0000000a99997c24 */ /* 0x000fe2000f8e02ff */
[----:B------:R-:W-:Y:S01]  /*1f50*/  ULDC.64 UR8, c[0x0][0x6c0] ;  /* 0x0001b00000087ab9 */ /* 0x000fe20000000a00 */
[----:B------:R-:W-:-:S03]  /*1f60*/  IMAD.WIDE.U32 R88, R6, UR10, R16 ;  /* 0x0000000a06587c25 */ /* 0x000fc6000f8e0010 */
[----:B------:R-:W1:Y:S01]  /*1f70*/  LDC.64 R98, c[0x0][0x6b0] ;  /* 0x0001ac00ff627b82 */ /* 0x000e620000000a00 */
[----:B------:R-:W-:Y:S02]  /*1f80*/  IMAD R153, R6, UR11, R153 ;  /* 0x0000000b06997c24 */ /* 0x000fe4000f8e0299 */
[----:B------:R-:W-:Y:S02]  /*1f90*/  IMAD.MOV.U32 R22, RZ, RZ, R88 ;  /* 0x000000ffff167224 */ /* 0x000fe400078e0058 */
[----:B------:R-:W-:Y:S02]  /*1fa0*/  IMAD.IADD R23, R89, 0x1, R153 ;  /* 0x0000000159177824 */ /* 0x000fe400078e0299 */
[-C--:B0-----:R-:W-:Y:S02]  /*1fb0*/  IMAD R10, R11, R12.reuse, RZ ;  /* 0x0000000c0b0a7224 */ /* 0x081fe400078e02ff */
[----:B------:R-:W-:-:S04]  /*1fc0*/  IMAD.WIDE.U32 R8, R155, R12, R22 ;  /* 0x0000000c9b087225 */ /* 0x000fc800078e0016 */
[----:B------:R-:W-:Y:S01]  /*1fd0*/  IMAD R157, R155, R13, R10 ;  /* 0x0000000d9b9d7224 */ /* 0x000fe200078e020a */
[----:B------:R-:W-:-:S03]  /*1fe0*/  LEA R18, P3, R8, UR12, 0x2 ;  /* 0x0000000c08127c11 */ /* 0x000fc6000f8610ff */
[----:B------:R-:W-:-:S05]  /*1ff0*/  IMAD.IADD R9, R9, 0x1, R157 ;  /* 0x0000000109097824 */ /* 0x000fca00078e029d */
[----:B------:R-:W-:-:S05]  /*2000*/  LEA.HI.X R19, R8, UR13, R9, 0x2, P3 ;  /* 0x0000000d08137c11 */ /* 0x000fca00098f1409 */
[----:B------:R0:W3:Y:S01]  /*2010*/  @P2 LDG.E.LTC128B R94, desc[UR14][R18.64] ;  /* 0x0000000e125e2981 */ /* 0x0000e2000c1e1920 */
[C---:B------:R-:W-:Y:S01]  /*2020*/  LEA R10, P3, R20.reuse, UR8, 0x2 ;  /* 0x00000008140a7c11 */ /* 0x040fe2000f8610ff */
[-C--:B-1----:R-:W-:Y:S01]  /*2030*/  IMAD.WIDE.U32 R92, R155, R12.reuse, R98 ;  /* 0x0000000c9b5c7225 */ /* 0x082fe200078e0062 */
[----:B------:R-:W-:Y:S01]  /*2040*/  ISETP.GT.AND P6, PT, R151, 0x1, PT ;  /* 0x000000019700780c */ /* 0x000fe20003fc4270 */
[----:B------:R-:W-:Y:S01]  /*2050*/  BSSY B1, `(.L_x_28) ;  /* 0x0000016000017945 */ /* 0x000fe20003800000 */
[----:B------:R-:W-:Y:S01]  /*2060*/  LEA.HI.X R11, R20, UR9, R91, 0x2, P3 ;  /* 0x00000009140b7c11 */ /* 0x000fe200098f145b */
[----:B------:R-:W-:Y:S01]  /*2070*/  IMAD.WIDE.U32 R8, R155, R12, R16 ;  /* 0x0000000c9b087225 */ /* 0x000fe200078e0010 */
[----:B------:R-:W-:Y:S02]  /*2080*/  IADD3 R90, P3, R88, R92, RZ ;  /* 0x0000005c585a7210 */ /* 0x000fe40007f7e0ff */
[----:B------:R-:W-:Y:S01]  /*2090*/  LOP3.LUT R152, R152, 0xfffffffd, RZ, 0xc0, !PT ;  /* 0xfffffffd98987812 */ /* 0x000fe200078ec0ff */
[C---:B------:R-:W-:Y:S01]  /*20a0*/  IMAD.IADD R97, R157.reuse, 0x1, R93 ;  /* 0x000000019d617824 */ /* 0x040fe200078e025d */
[----:B0-----:R-:W-:Y:S01]  /*20b0*/  LEA R18, P4, R90, UR12, 0x2 ;  /* 0x0000000c5a127c11 */ /* 0x001fe2000f8810ff */
[----:B------:R-:W-:-:S02]  /*20c0*/  IMAD.IADD R9, R157, 0x1, R9 ;  /* 0x000000019d097824 */ /* 0x000fc400078e0209 */
[----:B------:R-:W-:Y:S02]  /*20d0*/  IMAD.X R19, R97, 0x1, R23, P3 ;  /* 0x0000000161137824 */ /* 0x000fe400018e0617 */
[----:B------:R-:W-:-:S03]  /*20e0*/  @P6 LOP3.LUT R152, R152, 0x2, RZ, 0xfc, !PT ;  /* 0x0000000298986812 */ /* 0x000fc600078efcff */
[----:B------:R-:W-:Y:S02]  /*20f0*/  LEA.HI.X R19, R90, UR13, R19, 0x2, P4 ;  /* 0x0000000d5a137c11 */ /* 0x000fe4000a0f1413 */
[----:B------:R-:W-:Y:S01]  /*2100*/  IADD3 R90, P3, R16, R92, RZ ;  /* 0x0000005c105a7210 */ /* 0x000fe20007f7e0ff */
[----:B---3--:R-:W-:-:S04]  /*2110*/  IMAD R21, R94, R137, RZ ;  /* 0x000000895e157224 */ /* 0x008fc800078e02ff */
[----:B--2---:R-:W-:Y:S02]  /*2120*/  IMAD R95, R56, R136, R21 ;  /* 0x00000088385f7224 */ /* 0x004fe400078e0215 */
[----:B------:R-:W-:-:S03]  /*2130*/  IMAD.WIDE.U32 R20, R6, UR10, R8 ;  /* 0x0000000a06147c25 */ /* 0x000fc6000f8e0008 */
[----:B------:R0:W-:Y:S01]  /*2140*/  @P2 STG.E desc[UR14][R10.64], R95 ;  /* 0x0000005f0a002986 */ /* 0x0001e2000c10190e */
[----:B------:R-:W-:Y:S01]  /*2150*/  ISETP.GT.AND P2, PT, R150, RZ, P6 ;  /* 0x000000ff9600720c */ /* 0x000fe20003744270 */
[----:B------:R-:W-:Y:S01]  /*2160*/  IMAD.IADD R9, R153, 0x1, R21 ;  /* 0x0000000199097824 */ /* 0x000fe200078e0215 */
[----:B------:R-:W-:-:S04]  /*2170*/  LEA R8, P4, R20, UR12, 0x2 ;  /* 0x0000000c14087c11 */ /* 0x000fc8000f8810ff */
[----:B------:R-:W-:-:S07]  /*2180*/  LEA.HI.X R9, R20, UR13, R9, 0x2, P4 ;  /* 0x0000000d14097c11 */ /* 0x000fce000a0f1409 */
[----:B0-----:R-:W-:Y:S05]  /*2190*/  @!P2 BRA `(.L_x_29) ;  /* 0x000000000004a947 */ /* 0x001fea0003800000 */
[----:B------:R0:W5:Y:S02]  /*21a0*/  LDG.E.LTC128B R94, desc[UR14][R18.64] ;  /* 0x0000000e125e7981 */ /* 0x000164000c1e1920 */
.L_x_29:
[----:B------:R-:W-:Y:S05]  /*21b0*/  BSYNC B1 ;  /* 0x0000000000017941 */ /* 0x000fea0003800000 */
.L_x_28:
[----:B-----5:R-:W-:Y:S01]  /*21c0*/  IMAD R21, R94, R137, RZ ;  /* 0x000000895e157224 */ /* 0x020fe200078e02ff */
[C---:B------:R-:W-:Y:S01]  /*21d0*/  LEA R20, P4, R14.reuse, R10, 0x2 ;  /* 0x0000000a0e147211 */ /* 0x040fe200078810ff */
[--C-:B------:R-:W-:Y:S01]  /*21e0*/  IMAD.X R91, R17, 0x1, R97.reuse, P3 ;  /* 0x00000001115b7824 */ /* 0x100fe200018e0661 */
[----:B------:R-:W-:Y:S01]  /*21f0*/  BSSY B1, `(.L_x_30) ;  /* 0x0000011000017945 */ /* 0x000fe20003800000 */
[----:B0-----:R-:W-:Y:S02]  /*2200*/  IMAD.MOV.U32 R19, RZ, RZ, R97 ;  /* 0x000000ffff137224 */ /* 0x001fe400078e0061 */
[----:B------:R-:W-:Y:S01]  /*2210*/  IMAD R97, R57, R136, R21 ;  /* 0x0000008839617224 */ /* 0x000fe200078e0215 */
[----:B------:R-:W-:Y:S01]  /*2220*/  LEA.HI.X R21, R14, R11, R15, 0x2, P4 ;  /* 0x0000000b0e157211 */ /* 0x000fe200020f140f */
[----:B------:R-:W-:Y:S02]  /*2230*/  IMAD.MOV.U32 R18, RZ, RZ, R92 ;  /* 0x000000ffff127224 */ /* 0x000fe400078e005c */
[----:B------:R-:W-:-:S02]  /*2240*/  IMAD R154, R13, 0x7, RZ ;  /* 0x000000070d9a7824 */ /* 0x000fc400078e02ff */
[----:B------:R0:W-:Y:S01]  /*2250*/  @P2 STG.E desc[UR14][R20.64], R97 ;  /* 0x0000006114002986 */ /* 0x0001e2000c10190e */
[----:B------:R-:W-:Y:S01]  /*2260*/  ISETP.GT.AND P2, PT, R150, 0x8, P1 ;  /* 0x000000089600780c */ /* 0x000fe20000f44270 */
[----:B------:R-:W-:-:S04]  /*2270*/  IMAD.WIDE.U32 R92, R12, 0x7, R18 ;  /* 0x000000070c5c7825 */ /* 0x000fc800078e0012 */
[----:B------:R-:W-:Y:S01]  /*2280*/  IMAD.WIDE.U32 R56, R6, UR10, R90 ;  /* 0x0000000a06387c25 */ /* 0x000fe2000f8e005a */
[----:B------:R-:W-:-:S03]  /*2290*/  IADD3 R90, P4, R88, R92, RZ ;  /* 0x0000005c585a7210 */ /* 0x000fc60007f9e0ff */
[----:B------:R-:W-:Y:S01]  /*22a0*/  IMAD.IADD R96, R93, 0x1, R154 ;  /* 0x000000015d607824 */ /* 0x000fe200078e029a */
[----:B------:R-:W-:Y:S01]  /*22b0*/  LEA R18, P3, R56, UR12, 0x2 ;  /* 0x0000000c38127c11 */ /* 0x000fe2000f8610ff */
[----:B------:R-:W-:Y:S02]  /*22c0*/  IMAD.IADD R95, R153, 0x1, R57 ;  /* 0x00000001995f7824 */ /* 0x000fe400078e0239 */
[----:B------:R-:W-:Y:S01]  /*22d0*/  IMAD.X R91, R96, 0x1, R23, P4 ;  /* 0x00000001605b7824 */ /* 0x000fe200020e0617 */
[----:B0-----:R-:W-:Y:S09]  /*22e0*/  @!P2 BRA `(.L_x_31) ;  /* 0x000000000004a947 */ /* 0x001ff20003800000 */
[----:B------:R0:W5:Y:S02]  /*22f0*/  LDG.E.LTC128B R94, desc[UR14][R8.64+0x20] ;  /* 0x0000200e085e7981 */ /* 0x000164000c1e1920 */
.L_x_31:
[----:B------:R-:W-:Y:S05]  /*2300*/  BSYNC B1 ;  /* 0x0000000000017941 */ /* 0x000fea0003800000 */
.L_x_30:
[----:B-----5:R-:W-:Y:S01]  /*2310*/  IMAD R57, R94, R137, RZ ;  /* 0x000000895e397224 */ /* 0x020fe200078e02ff */
[----:B------:R-:W-:Y:S01]  /*2320*/  LEA.HI.X R19, R56, UR13, R95, 0x2, P3 ;  /* 0x0000000d38137c11 */ /* 0x000fe200098f145f */
[----:B------:R-:W-:Y:S01]  /*2330*/  BSSY B1, `(.L_x_32) ;  /* 0x000000c000017945 */ /* 0x000fe20003800000 */
[----:B------:R-:W-:Y:S01]  /*2340*/  LEA R56, P3, R90, UR12, 0x2 ;  /* 0x0000000c5a387c11 */ /* 0x000fe2000f8610ff */
[----:B------:R-:W-:Y:S01]  /*2350*/  IMAD R95, R58, R136, R57 ;  /* 0x000000883a5f7224 */ /* 0x000fe200078e0239 */
[----:B------:R-:W-:Y:S02]  /*2360*/  ISETP.GT.AND P5, PT, R151, 0x8, PT ;  /* 0x000000089700780c */ /* 0x000fe40003fa4270 */
[----:B------:R-:W-:Y:S02]  /*2370*/  LEA.HI.X R57, R90, UR13, R91, 0x2, P3 ;  /* 0x0000000d5a397c11 */ /* 0x000fe400098f145b */
[----:B------:R-:W-:Y:S01]  /*2380*/  ISETP.GT.AND P3, PT, R150, 0x8, P6 ;  /* 0x000000089600780c */ /* 0x000fe20003764270 */
[----:B------:R1:W-:Y:S01]  /*2390*/  @P2 STG.E desc[UR14][R10.64+0x20], R95 ;  /* 0x0000205f0a002986 */ /* 0x0003e2000c10190e */
[----:B------:R-:W-:-:S02]  /*23a0*/  LOP3.LUT R152, R152, 0xfffffffb, RZ, 0xc0, !PT ;  /* 0xfffffffb98987812 */ /* 0x000fc400078ec0ff */
[----:B------:R-:W-:-:S05]  /*23b0*/  ISETP.GT.AND P2, PT, R150, RZ, P5 ;  /* 0x000000ff9600720c */ /* 0x000fca0002f44270 */
[----:B------:R-:W-:-:S04]  /*23c0*/  @P5 LOP3.LUT R152, R152, 0x4, RZ, 0xfc, !PT ;  /* 0x0000000498985812 */ /* 0x000fc800078efcff */
[----:B-1----:R-:W-:Y:S05]  /*23d0*/  @!P3 BRA `(.L_x_33) ;  /* 0x000000000004b947 */ /* 0x002fea0003800000 */
[----:B------:R1:W5:Y:S02]  /*23e0*/  LDG.E.LTC128B R94, desc[UR14][R18.64+0x20] ;  /* 0x0000200e125e7981 */ /* 0x000364000c1e1920 */
.L_x_33:
[----:B------:R-:W-:Y:S05]  /*23f0*/  BSYNC B1 ;  /* 0x0000000000017941 */ /* 0x000fea0003800000 */
.L_x_32:
[----:B-----5:R-:W-:Y:S02]  /*2400*/  IMAD R58, R94, R137, RZ ;  /* 0x000000895e3a7224 */ /* 0x020fe400078e02ff */
[----:B------:R-:W-:Y:S02]  /*2410*/  IMAD.MOV.U32 R108, RZ, RZ, R94 ;  /* 0x000000ffff6c7224 */ /* 0x000fe400078e005e */
[----:B------:R-:W-:-:S05]  /*2420*/  IMAD R59, R59, R136, R58 ;  /* 0x000000883b3b7224 */ /* 0x000fca00078e023a */
[----:B------:R2:W-:Y:S04]  /*2430*/  @P3 STG.E desc[UR14][R20.64+0x20], R59 ;  /* 0x0000203b14003986 */ /* 0x0005e8000c10190e */
[----:B------:R3:W4:Y:S01]  /*2440*/  @P2 LDG.E.LTC128B R108, desc[UR14][R56.64] ;  /* 0x0000000e386c2981 */ /* 0x000722000c1e1920 */
[----:B------:R-:W-:Y:S01]  /*2450*/  IADD3 R92, P3, R92, R12, RZ ;  /* 0x0000000c5c5c7210 */ /* 0x000fe20007f7e0ff */
[----:B------:R-:W-:Y:S01]  /*2460*/  IMAD.WIDE.U32 R98, R12, 0x7, R98 ;  /* 0x000000070c627825 */ /* 0x000fe200078e0062 */
[----:B------:R-:W-:Y:S01]  /*2470*/  USHF.L.U32 UR7, UR6, 0x2, URZ ;  /* 0x0000000206077899 */ /* 0x000fe2000800063f */
[----:B------:R-:W-:Y:S01]  /*2480*/  ISETP.GT.AND P4, PT, R151, 0x9, PT ;  /* 0x000000099700780c */ /* 0x000fe20003f84270 */
[----:B------:R-:W-:Y:S01]  /*2490*/  USHF.L.U64.HI UR8, UR6, 0x2, UR5 ;  /* 0x0000000206087899 */ /* 0x000fe20008010205 */
[----:B------:R-:W-:-:S02]  /*24a0*/  IMAD.X R93, R96, 0x1, R13, P3 ;  /* 0x00000001605d7824 */ /* 0x000fc400018e060d */
[----:B------:R-:W-:Y:S02]  /*24b0*/  IMAD.IADD R99, R154, 0x1, R99 ;  /* 0x000000019a637824 */ /* 0x000fe400078e0263 */
[----:B------:R-:W-:-:S04]  /*24c0*/  IMAD.WIDE.U32 R94, R12, 0x7, R92 ;  /* 0x000000070c5e7825 */ /* 0x000fc800078e005c */
[----:B------:R-:W-:Y:S01]  /*24d0*/  IMAD.IADD R115, R154, 0x1, R95 ;  /* 0x000000019a737824 */ /* 0x000fe200078e025f */
[-C--:B------:R-:W-:Y:S01]  /*24e0*/  IADD3 R96, P3, R94, R12.reuse, RZ ;  /* 0x0000000c5e607210 */ /* 0x080fe20007f7e0ff */
[----:B---3--:R-:W-:-:S04]  /*24f0*/  IMAD.WIDE.U32 R56, R155, R12, R98 ;  /* 0x0000000c9b387225 */ /* 0x008fc800078e0062 */
[----:B------:R-:W-:Y:S02]  /*2500*/  IMAD.X R97, R115, 0x1, R13, P3 ;  /* 0x0000000173617824 */ /* 0x000fe400018e060d */
[----:B--2---:R-:W-:Y:S02]  /*2510*/  IMAD R59, R15, 0x1c, RZ ;  /* 0x0000001c0f3b7824 */ /* 0x004fe400078e02ff */
[----:B------:R-:W-:-:S04]  /*2520*/  IMAD.WIDE.U32 R102, R12, 0x7, R96 ;  /* 0x000000070c667825 */ /* 0x000fc800078e0060 */
[----:B------:R-:W-:Y:S01]  /*2530*/  IMAD.IADD R129, R154, 0x1, R103 ;  /* 0x000000019a817824 */ /* 0x000fe200078e0267 */
[----:B------:R-:W-:-:S05]  /*2540*/  IADD3 R104, P3, R102, R12, RZ ;  /* 0x0000000c66687210 */ /* 0x000fca0007f7e0ff */
[----:B------:R-:W-:Y:S01]  /*2550*/  IMAD.X R105, R129, 0x1, R13, P3 ;  /* 0x0000000181697824 */ /* 0x000fe200018e060d */
[----:B------:R-:W-:Y:S01]  /*2560*/  IADD3 R90, P3, R16, R56, RZ ;  /* 0x00000038105a7210 */ /* 0x000fe20007f7e0ff */
[----:B------:R-:W-:-:S03]  /*2570*/  IMAD.WIDE.U32 R110, R12, 0x7, R104 ;  /* 0x000000070c6e7825 */ /* 0x000fc600078e0068 */
[----:B------:R-:W-:Y:S01]  /*2580*/  IADD3.X R91, R17, R157, R57, P3, !PT ;  /* 0x0000009d115b7210 */ /* 0x000fe20001ffe439 */
[----:B------:R-:W-:Y:S01]  /*2590*/  IMAD.IADD R114, R154, 0x1, R111 ;  /* 0x000000019a727824 */ /* 0x000fe200078e026f */
[----:B------:R-:W-:Y:S01]  /*25a0*/  IADD3 R112, P3, R110, R12, RZ ;  /* 0x0000000c6e707210 */ /* 0x000fe20007f7e0ff */
[----:B------:R-:W-:-:S04]  /*25b0*/  IMAD.WIDE.U32 R56, R14, 0x1c, R20 ;  /* 0x0000001c0e387825 */ /* 0x000fc800078e0014 */
[----:B------:R-:W-:Y:S02]  /*25c0*/  IMAD.X R113, R114, 0x1, R13, P3 ;  /* 0x0000000172717824 */ /* 0x000fe400018e060d */
[----:B------:R-:W-:Y:S02]  /*25d0*/  IMAD.IADD R57, R57, 0x1, R59 ;  /* 0x0000000139397824 */ /* 0x000fe400078e023b */
[----:B------:R-:W-:-:S04]  /*25e0*/  IMAD.WIDE.U32 R120, R12, 0x7, R112 ;  /* 0x000000070c787825 */ /* 0x000fc800078e0070 */
[----:B------:R-:W-:Y:S01]  /*25f0*/  IMAD.IADD R128, R154, 0x1, R121 ;  /* 0x000000019a807824 */ /* 0x000fe200078e0279 */
[----:B------:R-:W-:Y:S01]  /*2600*/  IADD3 R118, P3, R120, R12, RZ ;  /* 0x0000000c78767210 */ /* 0x000fe20007f7e0ff */
[----:B------:R-:W-:-:S04]  /*2610*/  IMAD.WIDE.U32 R90, R6, UR10, R90 ;  /* 0x0000000a065a7c25 */ /* 0x000fc8000f8e005a */
[----:B------:R-:W-:Y:S01]  /*2620*/  IMAD.X R119, R128, 0x1, R13, P3 ;  /* 0x0000000180777824 */ /* 0x000fe200018e060d */
[----:B------:R-:W-:Y:S01]  /*2630*/  LEA R58, P3, R90, UR12, 0x2 ;  /* 0x0000000c5a3a7c11 */ /* 0x000fe2000f8610ff */
[----:B------:R-:W-:-:S04]  /*2640*/  IMAD.WIDE.U32 R124, R12, 0x7, R118 ;  /* 0x000000070c7c7825 */ /* 0x000fc800078e0076 */
[----:B------:R-:W-:Y:S02]  /*2650*/  IMAD.IADD R132, R154, 0x1, R125 ;  /* 0x000000019a847824 */ /* 0x000fe400078e027d */
[----:B----4-:R-:W-:-:S04]  /*2660*/  IMAD R59, R108, R137, RZ ;  /* 0x000000896c3b7224 */ /* 0x010fc800078e02ff */
[----:B------:R-:W-:Y:S02]  /*2670*/  IMAD R107, R60, R136, R59 ;  /* 0x000000883c6b7224 */ /* 0x000fe400078e023b */
[----:B------:R-:W-:-:S03]  /*2680*/  IMAD.IADD R59, R153, 0x1, R91 ;  /* 0x00000001993b7824 */ /* 0x000fc600078e025b */
[----:B------:R2:W-:Y:S01]  /*2690*/  @P2 STG.E desc[UR14][R56.64], R107 ;  /* 0x0000006b38002986 */ /* 0x0005e2000c10190e */
[----:B------:R-:W-:Y:S02]  /*26a0*/  IADD3 R60, P2, R92, R88, RZ ;  /* 0x000000585c3c7210 */ /* 0x000fe40007f5e0ff */
[----:B------:R-:W-:Y:S02]  /*26b0*/  LEA.HI.X R59, R90, UR13, R59, 0x2, P3 ;  /* 0x0000000d5a3b7c11 */ /* 0x000fe400098f143b */
[----:B------:R-:W-:Y:S01]  /*26c0*/  LEA R100, P3, R60, UR12, 0x2 ;  /* 0x0000000c3c647c11 */ /* 0x000fe2000f8610ff */
[----:B------:R-:W-:Y:S01]  /*26d0*/  IMAD.X R93, R93, 0x1, R23, P2 ;  /* 0x000000015d5d7824 */ /* 0x000fe200010e0617 */
[----:B------:R-:W-:-:S04]  /*26e0*/  IADD3 R122, P2, R124, R12, RZ ;  /* 0x0000000c7c7a7210 */ /* 0x000fc80007f5e0ff */
[----:B------:R-:W-:Y:S01]  /*26f0*/  LEA.HI.X R101, R60, UR13, R93, 0x2, P3 ;  /* 0x0000000d3c657c11 */ /* 0x000fe200098f145d */
[----:B------:R-:W-:Y:S01]  /*2700*/  IMAD.X R123, R132, 0x1, R13, P2 ;  /* 0x00000001847b7824 */ /* 0x000fe200010e060d */
[----:B------:R-:W-:Y:S02]  /*2710*/  IADD3 R106, P3, R98, R12, RZ ;  /* 0x0000000c626a7210 */ /* 0x000fe40007f7e0ff */
[----:B------:R-:W-:Y:S01]  /*2720*/  IADD3 R90, P2, R20, UR7, RZ ;  /* 0x00000007145a7c10 */ /* 0x000fe2000ff5e0ff */
[----:B------:R-:W-:-:S03]  /*2730*/  IMAD.WIDE.U32 R126, R12, 0x7, R122 ;  /* 0x000000070c7e7825 */ /* 0x000fc600078e007a */
[----:B------:R-:W-:Y:S01]  /*2740*/  IADD3.X R91, R21, UR8, RZ, P2, !PT ;  /* 0x00000008155b7c10 */ /* 0x000fe200097fe4ff */
[----:B--2---:R-:W-:Y:S01]  /*2750*/  IMAD.X R107, R99, 0x1, R13, P3 ;  /* 0x00000001636b7824 */ /* 0x004fe200018e060d */
[-C--:B------:R-:W-:Y:S01]  /*2760*/  IADD3 R159, P2, P3, R88, R12.reuse, R126 ;  /* 0x0000000c589f7210 */ /* 0x080fe20007b5e07e */
[----:B------:R-:W-:Y:S02]  /*2770*/  IMAD.IADD R161, R154, 0x1, R127 ;  /* 0x000000019aa17824 */ /* 0x000fe400078e027f */
[----:B------:R-:W-:-:S03]  /*2780*/  IMAD.WIDE.U32 R92, R155, R12, R106 ;  /* 0x0000000c9b5c7225 */ /* 0x000fc600078e006a */
[----:B------:R-:W-:Y:S02]  /*2790*/  IADD3.X R156, R23, R13, R161, P2, P3 ;  /* 0x0000000d179c7210 */ /* 0x000fe400017e64a1 */
[----:B------:R-:W-:-:S04]  /*27a0*/  IADD3 R92, P2, R16, R92, RZ ;  /* 0x0000005c105c7210 */ /* 0x000fc80007f5e0ff */
[----:B------:R-:W-:Y:S02]  /*27b0*/  IADD3.X R93, R17, R157, R93, P2, !PT ;  /* 0x0000009d115d7210 */ /* 0x000fe400017fe45d */
[----:B------:R-:W-:-:S13]  /*27c0*/  ISETP.GT.AND P2, PT, R150, RZ, P4 ;  /* 0x000000ff9600720c */ /* 0x000fda0002744270 */
[----:B------:R-:W2:Y:S01]  /*27d0*/  @P2 LDG.E.LTC128B R108, desc[UR14][R100.64] ;  /* 0x0000000e646c2981 */ /* 0x000ea2000c1e1920 */
[----:B------:R-:W-:Y:S01]  /*27e0*/  BSSY B1, `(.L_x_34) ;  /* 0x000000d000017945 */ /* 0x000fe20003800000 */
[----:B--2---:R-:W-:-:S04]  /*27f0*/  IMAD R60, R108, R137, RZ ;  /* 0x000000896c3c7224 */ /* 0x004fc800078e02ff */
[----:B------:R-:W-:Y:S02]  /*2800*/  IMAD R109, R61, R136, R60 ;  /* 0x000000883d6d7224 */ /* 0x000fe400078e023c */
[----:B------:R-:W-:-:S03]  /*2810*/  IMAD.WIDE.U32 R60, R6, UR10, R92 ;  /* 0x0000000a063c7c25 */ /* 0x000fc6000f8e005c */
[----:B------:R2:W-:Y:S01]  /*2820*/  @P2 STG.E desc[UR14][R90.64], R109 ;  /* 0x0000006d5a002986 */ /* 0x0005e2000c10190e */
[----:B------:R-:W-:Y:S01]  /*2830*/  IMAD.IADD R61, R153, 0x1, R61 ;  /* 0x00000001993d7824 */ /* 0x000fe200078e023d */
[----:B------:R-:W-:-:S04]  /*2840*/  LEA R92, P2, R60, UR12, 0x2 ;  /* 0x0000000c3c5c7c11 */ /* 0x000fc8000f8410ff */
[----:B------:R-:W-:Y:S02]  /*2850*/  LEA.HI.X R93, R60, UR13, R61, 0x2, P2 ;  /* 0x0000000d3c5d7c11 */ /* 0x000fe400090f143d */
[----:B------:R-:W-:-:S04]  /*2860*/  IADD3 R60, P2, R10, UR7, RZ ;  /* 0x000000070a3c7c10 */ /* 0x000fc8000ff5e0ff */
[----:B------:R-:W-:Y:S02]  /*2870*/  IADD3.X R61, R11, UR8, RZ, P2, !PT ;  /* 0x000000080b3d7c10 */ /* 0x000fe400097fe4ff */
[----:B------:R-:W-:-:S13]  /*2880*/  ISETP.GT.AND P2, PT, R150, 0x8, P5 ;  /* 0x000000089600780c */ /* 0x000fda0002f44270 */
[----:B--2---:R-:W-:Y:S05]  /*2890*/  @!P2 BRA `(.L_x_35) ;  /* 0x000000000004a947 */ /* 0x004fea0003800000 */
[----:B------:R2:W5:Y:S02]  /*28a0*/  LDG.E.LTC128B R108, desc[UR14][R58.64+0x20] ;  /* 0x0000200e3a6c7981 */ /* 0x000564000c1e1920 */
.L_x_35:
[----:B------:R-:W-:Y:S05]  /*28b0*/  BSYNC B1 ;  /* 0x0000000000017941 */ /* 0x000fea0003800000 */
.L_x_34:
[----:B-----5:R-:W-:Y:S01]  /*28c0*/  IMAD R101, R108, R137, RZ ;  /* 0x000000896c657224 */ /* 0x020fe200078e02ff */
[----:B------:R-:W-:Y:S01]  /*28d0*/  BSSY B1, `(.L_x_36) ;  /* 0x0000007000017945 */ /* 0x000fe20003800000 */
[----:B------:R-:W-:Y:S02]  /*28e0*/  IMAD.MOV.U32 R158, RZ, RZ, R108 ;  /* 0x000000ffff9e7224 */ /* 0x000fe400078e006c */
[----:B------:R-:W-:-:S05]  /*28f0*/  IMAD R101, R62, R136, R101 ;  /* 0x000000883e657224 */ /* 0x000fca00078e0265 */
[----:B------:R3:W-:Y:S01]  /*2900*/  @P2 STG.E desc[UR14][R60.64+0x20], R101 ;  /* 0x000020653c002986 */ /* 0x0007e2000c10190e */
[----:B------:R-:W-:-:S13]  /*2910*/  ISETP.GT.AND P2, PT, R150, 0x8, P4 ;  /* 0x000000089600780c */ /* 0x000fda0002744270 */
[----:B---3--:R-:W-:Y:S05]  /*2920*/  @!P2 BRA `(.L_x_37) ;  /* 0x000000000004a947 */ /* 0x008fea0003800000 */
[----:B------:R3:W5:Y:S02]  /*2930*/  LDG.E.LTC128B R158, desc[UR14][R92.64+0x20] ;  /* 0x0000200e5c9e7981 */ /* 0x000764000c1e1920 */
.L_x_37:
[----:B------:R-:W-:Y:S05]  /*2940*/  BSYNC B1 ;  /* 0x0000000000017941 */ /* 0x000fea0003800000 */
.L_x_36:
[----:B-----5:R-:W-:Y:S01]  /*2950*/  IMAD R22, R158, R137, RZ ;  /* 0x000000899e167224 */ /* 0x020fe200078e02ff */
[C---:B------:R-:W-:Y:S01]  /*2960*/  SHF.L.U64.HI R89, R14.reuse, 0x6, R15 ;  /* 0x000000060e597819 */ /* 0x040fe2000001020f */
[----:B------:R-:W-:Y:S01]  /*2970*/  IMAD.SHL.U32 R127, R14, 0x40, RZ ;  /* 0x000000400e7f7824 */ /* 0x000fe200078e00ff */
[----:B------:R-:W-:Y:S01]  /*2980*/  ISETP.GT.AND P5, PT, R151, 0x10, PT ;  /* 0x000000109700780c */ /* 0x000fe20003fa4270 */
[----:B------:R-:W-:Y:S01]  /*2990*/  IMAD R101, R63, R136, R22 ;  /* 0x000000883f657224 */ /* 0x000fe200078e0216 */
[----:B------:R-:W-:Y:S01]  /*29a0*/  LOP3.LUT R152, R152, 0xffffffef, RZ, 0xc0, !PT ;  /* 0xffffffef98987812 */ /* 0x000fe200078ec0ff */
[----:B------:R-:W-:-:S03]  /*29b0*/  IMAD.WIDE.U32 R98, R12, 0x7, R98 ;  /* 0x000000070c627825 */ /* 0x000fc600078e0062 */
[----:B------:R4:W-:Y:S01]  /*29c0*/  @P2 STG.E desc[UR14][R90.64+0x20], R101 ;  /* 0x000020655a002986 */ /* 0x0009e2000c10190e */
[----:B------:R-:W-:-:S05]  /*29d0*/  IADD3 R95, P2, R88, R94, RZ ;  /* 0x0000005e585f7210 */ /* 0x000fca0007f5e0ff */
[----:B------:R-:W-:Y:S01]  /*29e0*/  IMAD.X R22, R115, 0x1, R23, P2 ;  /* 0x0000000173167824 */ /* 0x000fe200010e0617 */
[----:B------:R-:W-:Y:S02]  /*29f0*/  LEA R94, P2, R95, UR12, 0x2 ;  /* 0x0000000c5f5e7c11 */ /* 0x000fe4000f8410ff */
[----:B------:R-:W-:Y:S02]  /*2a00*/  ISETP.GT.AND P3, PT, R151, 0x11, PT ;  /* 0x000000119700780c */ /* 0x000fe40003f64270 */
[----:B------:R-:W-:Y:S02]  /*2a10*/  LEA.HI.X R95, R95, UR13, R22, 0x2, P2 ;  /* 0x0000000d5f5f7c11 */ /* 0x000fe400090f1416 */
[----:B------:R-:W-:Y:S02]  /*2a20*/  IADD3 R62, P2, R127, R10, RZ ;  /* 0x0000000a7f3e7210 */ /* 0x000fe40007f5e0ff */
[----:B------:R-:W-:-:S03]  /*2a30*/  @P5 LOP3.LUT R152, R152, 0x10, RZ, 0xfc, !PT ;  /* 0x0000001098985812 */ /* 0x000fc600078efcff */
[----:B------:R-:W-:Y:S01]  /*2a40*/  IMAD.X R63, R89, 0x1, R11, P2 ;  /* 0x00000001593f7824 */ /* 0x000fe200010e060b */
[----:B------:R-:W-:-:S05]  /*2a50*/  IADD3 R22, P2, R96, R88, RZ ;  /* 0x0000005860167210 */ /* 0x000fca0007f5e0ff */
[----:B------:R-:W-:Y:S01]  /*2a60*/  IMAD.X R97, R97, 0x1, R23, P2 ;  /* 0x0000000161617824 */ /* 0x000fe200010e0617 */
[----:B------:R-:W-:-:S04]  /*2a70*/  LEA R100, P2, R22, UR12, 0x2 ;  /* 0x0000000c16647c11 */ /* 0x000fc8000f8410ff */
[----:B----4-:R-:W-:Y:S01]  /*2a80*/  LEA.HI.X R101, R22, UR13, R97, 0x2, P2 ;  /* 0x0000000d16657c11 */ /* 0x010fe200090f1461 */
[----:B------:R-:W-:Y:S01]  /*2a90*/  IMAD.WIDE.U32 R96, R12, 0x7, R106 ;  /* 0x000000070c607825 */ /* 0x000fe200078e006a */
[----:B------:R-:W-:-:S04]  /*2aa0*/  IADD3 R106, P2, R98, R12, RZ ;  /* 0x0000000c626a7210 */ /* 0x000fc80007f5e0ff */
[----:B------:R-:W-:Y:S02]  /*2ab0*/  IADD3.X R107, R13, R154, R99, P2, !PT ;  /* 0x0000009a0d6b7210 */ /* 0x000fe400017fe463 */
[----:B------:R-:W-:-:S04]  /*2ac0*/  IADD3 R116, P2, R96, R12, RZ ;  /* 0x0000000c60747210 */ /* 0x000fc80007f5e0ff */
[----:B------:R-:W-:Y:S01]  /*2ad0*/  IADD3.X R117, R13, R154, R97, P2, !PT ;  /* 0x0000009a0d757210 */ /* 0x000fe200017fe461 */
[----:B------:R-:W-:-:S04]  /*2ae0*/  IMAD.WIDE.U32 R96, R155, R12, R106 ;  /* 0x0000000c9b607225 */ /* 0x000fc800078e006a */
[----:B------:R-:W-:Y:S01]  /*2af0*/  IMAD.WIDE.U32 R98, R155, R12, R116 ;  /* 0x0000000c9b627225 */ /* 0x000fe200078e0074 */
[----:B------:R-:W-:-:S03]  /*2b00*/  IADD3 R96, P2, R16, R96, RZ ;  /* 0x0000006010607210 */ /* 0x000fc60007f5e0ff */
[----:B------:R-:W-:Y:S01]  /*2b10*/  IMAD.WIDE.U32 R106, R12, 0x7, R106 ;  /* 0x000000070c6a7825 */ /* 0x000fe200078e006a */
[----:B------:R-:W-:Y:S02]  /*2b20*/  IADD3.X R97, R17, R157, R97, P2, !PT ;  /* 0x0000009d11617210 */ /* 0x000fe400017fe461 */
[----:B------:R-:W-:Y:S01]  /*2b30*/  IADD3 R108, P2, R16, R98, RZ ;  /* 0x00000062106c7210 */ /* 0x000fe20007f5e0ff */
[----:B------:R-:W-:-:S03]  /*2b40*/  IMAD.WIDE.U32 R116, R12, 0x7, R116 ;  /* 0x000000070c747825 */ /* 0x000fc600078e0074 */
[----:B------:R-:W-:Y:S01]  /*2b50*/  IADD3.X R109, R17, R157, R99, P2, !PT ;  /* 0x0000009d116d7210 */ /* 0x000fe200017fe463 */
[----:B------:R-:W-:-:S04]  /*2b60*/  IMAD.WIDE.U32 R96, R6, UR10, R96 ;  /* 0x0000000a06607c25 */ /* 0x000fc8000f8e0060 */
[----:B------:R-:W-:Y:S01]  /*2b70*/  IMAD.IADD R97, R153, 0x1, R97 ;  /* 0x0000000199617824 */ /* 0x000fe200078e0261 */
[----:B------:R-:W-:Y:S01]  /*2b80*/  LEA R98, P2, R96, UR12, 0x2 ;  /* 0x0000000c60627c11 */ /* 0x000fe2000f8410ff */
[----:B------:R-:W-:-:S03]  /*2b90*/  IMAD.WIDE.U32 R108, R6, UR10, R108 ;  /* 0x0000000a066c7c25 */ /* 0x000fc6000f8e006c */
[----:B------:R-:W-:Y:S01]  /*2ba0*/  LEA.HI.X R99, R96, UR13, R97, 0x2, P2 ;  /* 0x0000000d60637c11 */ /* 0x000fe200090f1461 */
[----:B------:R-:W-:Y:S01]  /*2bb0*/  IMAD.IADD R97, R153, 0x1, R109 ;  /* 0x0000000199617824 */ /* 0x000fe200078e026d */
[----:B------:R-:W-:-:S04]  /*2bc0*/  LEA R96, P2, R108, UR12, 0x2 ;  /* 0x0000000c6c607c11 */ /* 0x000fc8000f8410ff */
[----:B------:R-:W-:Y:S02]  /*2bd0*/  LEA.HI.X R97, R108, UR13, R97, 0x2, P2 ;  /* 0x0000000d6c617c11 */ /* 0x000fe400090f1461 */
[----:B------:R-:W-:-:S05]  /*2be0*/  IADD3 R103, P2, R88, R102, RZ ;  /* 0x0000006658677210 */ /* 0x000fca0007f5e0ff */
[----:B------:R-:W-:Y:S01]  /*2bf0*/  IMAD.X R22, R129, 0x1, R23, P2 ;  /* 0x0000000181167824 */ /* 0x000fe200010e0617 */
[----:B------:R-:W-:-:S04]  /*2c00*/  LEA R102, P2, R103, UR12, 0x2 ;  /* 0x0000000c67667c11 */ /* 0x000fc8000f8410ff */
[----:B------:R-:W-:Y:S02]  /*2c10*/  LEA.HI.X R103, R103, UR13, R22, 0x2, P2 ;  /* 0x0000000d67677c11 */ /* 0x000fe400090f1416 */
[----:B------:R-:W-:-:S05]  /*2c20*/  IADD3 R22, P2, R104, R88, RZ ;  /* 0x0000005868167210 */ /* 0x000fca0007f5e0ff */
[----:B------:R-:W-:Y:S01]  /*2c30*/  IMAD.X R105, R105, 0x1, R23, P2 ;  /* 0x0000000169697824 */ /* 0x000fe200010e0617 */
[----:B------:R-:W-:-:S04]  /*2c40*/  LEA R108, P2, R22, UR12, 0x2 ;  /* 0x0000000c166c7c11 */ /* 0x000fc8000f8410ff */
[----:B------:R-:W-:Y:S02]  /*2c50*/  LEA.HI.X R109, R22, UR13, R105, 0x2, P2 ;  /* 0x0000000d166d7c11 */ /* 0x000fe400090f1469 */
[----:B------:R-:W-:-:S04]  /*2c60*/  IADD3 R130, P2, R106, R12, RZ ;  /* 0x0000000c6a827210 */ /* 0x000fc80007f5e0ff */
[----:B------:R-:W-:Y:S02]  /*2c70*/  IADD3.X R131, R13, R154, R107, P2, !PT ;  /* 0x0000009a0d837210 */ /* 0x000fe400017fe46b */
[-C--:B------:R-:W-:Y:S01]  /*2c80*/  IADD3 R134, P2, R116, R12.reuse, RZ ;  /* 0x0000000c74867210 */ /* 0x080fe20007f5e0ff */
[----:B------:R-:W-:-:S03]  /*2c90*/  IMAD.WIDE.U32 R104, R155, R12, R130 ;  /* 0x0000000c9b687225 */ /* 0x000fc600078e0082 */
[----:B------:R-:W-:Y:S01]  /*2ca0*/  IADD3.X R135, R13, R154, R117, P2, !PT ;  /* 0x0000009a0d877210 */ /* 0x000fe200017fe475 */
[----:B------:R-:W-:Y:S01]  /*2cb0*/  IMAD.WIDE.U32 R130, R12, 0x7, R130 ;  /* 0x000000070c827825 */ /* 0x000fe200078e0082 */
[----:B------:R-:W-:-:S03]  /*2cc0*/  IADD3 R104, P2, R16, R104, RZ ;  /* 0x0000006810687210 */ /* 0x000fc60007f5e0ff */
[----:B------:R-:W-:Y:S01]  /*2cd0*/  IMAD.WIDE.U32 R106, R155, R12, R134 ;  /* 0x0000000c9b6a7225 */ /* 0x000fe200078e0086 */
[----:B------:R-:W-:Y:S02]  /*2ce0*/  IADD3.X R105, R17, R157, R105, P2, !PT ;  /* 0x0000009d11697210 */ /* 0x000fe400017fe469 */
[----:B------:R-:W-:Y:S01]  /*2cf0*/  IADD3 R116, P2, R16, R106, RZ ;  /* 0x0000006a10747210 */ /* 0x000fe20007f5e0ff */
[----:B------:R-:W-:-:S03]  /*2d00*/  IMAD.WIDE.U32 R104, R6, UR10, R104 ;  /* 0x0000000a06687c25 */ /* 0x000fc6000f8e0068 */
[----:B------:R-:W-:Y:S01]  /*2d10*/  IADD3.X R117, R17, R157, R107, P2, !PT ;  /* 0x0000009d11757210 */ /* 0x000fe200017fe46b */
        /* <DEDUP_REMOVED lines=14> */
[----:B------:R-:W-:Y:S01]  /*2e00*/  LEA.HI.X R117, R22, UR13, R113, 0x2, P2 ;  /* 0x0000000d16757c11 */ /* 0x000fe200090f1471 */
        /* <DEDUP_REMOVED lines=65> */
[----:B------:R-:W-:-:S03]  /*3220*/  IADD3.X R123, R17, R157, R123, P2, !PT ;  /* 0x0000009d117b7210 */ /* 0x000fc600017fe47b */
[----:B------:R-:W-:Y:S01]  /*3230*/  IMAD.WIDE.U32 R164, R12, 0x7, R164 ;  /* 0x000000070ca47825 */ /* 0x000fe200078e00a4 */
[----:B------:R-:W-:-:S03]  /*3240*/  IADD3 R166, P2, R16, R124, RZ ;  /* 0x0000007c10a67210 */ /* 0x000fc60007f5e0ff */
[----:B------:R-:W-:Y:S01]  /*3250*/  IMAD.WIDE.U32 R122, R6, UR10, R122 ;  /* 0x0000000a067a7c25 */ /* 0x000fe2000f8e007a */
[----:B------:R-:W-:-:S03]  /*3260*/  IADD3.X R167, R17, R157, R125, P2, !PT ;  /* 0x0000009d11a77210 */ /* 0x000fc600017fe47d */
        /* <DEDUP_REMOVED lines=15> */
[----:B------:R-:W-:Y:S02]  /*3360*/  IADD3.X R165, R13, R154, R165, P2, !PT ;  /* 0x0000009a0da57210 */ /* 0x000fe400017fe4a5 */
[----:B------:R-:W-:Y:S01]  /*3370*/  LEA R154, P2, R159, UR12, 0x2 ;  /* 0x0000000c9f9a7c11 */ /* 0x000fe2000f8410ff */
[----:B------:R-:W-:-:S03]  /*3380*/  IMAD.WIDE.U32 R164, R155, R12, R164 ;  /* 0x0000000c9ba47225 */ /* 0x000fc600078e00a4 */
[----:B------:R-:W-:Y:S02]  /*3390*/  LEA.HI.X R155, R159, UR13, R156, 0x2, P2 ;  /* 0x0000000d9f9b7c11 */ /* 0x000fe400090f149c */
[----:B------:R-:W-:-:S04]  /*33a0*/  IADD3 R12, P2, R16, R162, RZ ;  /* 0x000000a2100c7210 */ /* 0x000fc80007f5e0ff */
[----:B------:R-:W-:Y:S02]  /*33b0*/  IADD3.X R13, R17, R157, R163, P2, !PT ;  /* 0x0000009d110d7210 */ /* 0x000fe400017fe4a3 */
[----:B------:R-:W-:-:S04]  /*33c0*/  IADD3 R156, P2, R16, R164, RZ ;  /* 0x000000a4109c7210 */ /* 0x000fc80007f5e0ff */
        /* <DEDUP_REMOVED lines=9> */
[----:B------:R-:W-:-:S13]  /*3460*/  ISETP.GT.AND P2, PT, R150, RZ, P5 ;  /* 0x000000ff9600720c */ /* 0x000fda0002f44270 */
[----:B------:R-:W4:Y:S01]  /*3470*/  @P2 LDG.E.LTC128B R158, desc[UR14][R94.64] ;  /* 0x0000000e5e9e2981 */ /* 0x000f22000c1e1920 */
[----:B------:R-:W-:Y:S01]  /*3480*/  LOP3.LUT R152, R152, 0xfffffbff, RZ, 0xc0, !PT ;  /* 0xfffffbff98987812 */ /* 0x000fe200078ec0ff */
[----:B------:R-:W-:Y:S03]  /*3490*/  BSSY B1, `(.L_x_38) ;  /* 0x000000a000017945 */ /* 0x000fe60003800000 */
[----:B------:R-:W-:Y:S01]  /*34a0*/  @P3 LOP3.LUT R152, R152, 0x400, RZ, 0xfc, !PT ;  /* 0x0000040098983812 */ /* 0x000fe200078efcff */
[----:B----4-:R-:W-:-:S04]  /*34b0*/  IMAD R153, R158, R137, RZ ;  /* 0x000000899e997224 */ /* 0x010fc800078e02ff */
[----:B------:R-:W-:-:S05]  /*34c0*/  IMAD R153, R64, R136, R153 ;  /* 0x0000008840997224 */ /* 0x000fca00078e0299 */
[----:B------:R4:W-:Y:S01]  /*34d0*/  @P2 STG.E desc[UR14][R62.64], R153 ;  /* 0x000000993e002986 */ /* 0x0009e2000c10190e */
[----:B------:R-:W-:-:S05]  /*34e0*/  IADD3 R88, P2, R127, R20, RZ ;  /* 0x000000147f587210 */ /* 0x000fca0007f5e0ff */
[----:B------:R-:W-:Y:S01]  /*34f0*/  IMAD.X R89, R89, 0x1, R21, P2 ;  /* 0x0000000159597824 */ /* 0x000fe200010e0615 */
[----:B------:R-:W-:-:S13]  /*3500*/  ISETP.GT.AND P2, PT, R150, RZ, P3 ;  /* 0x000000ff9600720c */ /* 0x000fda0001f44270 */
[----:B----4-:R-:W-:Y:S05]  /*3510*/  @!P2 BRA `(.L_x_39) ;  /* 0x000000000004a947 */ /* 0x010fea0003800000 */
[----:B------:R4:W5:Y:S02]  /*3520*/  LDG.E.LTC128B R158, desc[UR14][R100.64] ;  /* 0x0000000e649e7981 */ /* 0x000964000c1e1920 */
.L_x_39:
[----:B------:R-:W-:Y:S05]  /*3530*/  BSYNC B1 ;  /* 0x0000000000017941 */ /* 0x000fea0003800000 */
.L_x_38:
[----:B-----5:R-:W-:Y:S01]  /*3540*/  IMAD R6, R158, R137, RZ ;  /* 0x000000899e067224 */ /* 0x020fe200078e02ff */
[----:B------:R-:W-:Y:S03]  /*3550*/  BSSY B1, `(.L_x_40) ;  /* 0x0000006000017945 */ /* 0x000fe60003800000 */
[----:B------:R-:W-:-:S05]  /*3560*/  IMAD R65, R65, R136, R6 ;  /* 0x0000008841417224 */ /* 0x000fca00078e0206 */
[----:B------:R0:W-:Y:S01]  /*3570*/  @P2 STG.E desc[UR14][R88.64], R65 ;  /* 0x0000004158002986 */ /* 0x0001e2000c10190e */
[----:B------:R-:W-:-:S13]  /*3580*/  ISETP.GT.AND P2, PT, R150, 0x8, P5 ;  /* 0x000000089600780c */ /* 0x000fda0002f44270 */
[----:B0-----:R-:W-:Y:S05]  /*3590*/  @!P2 BRA `(.L_x_41) ;  /* 0x000000000004a947 */ /* 0x001fea0003800000 */
[----:B------:R0:W5:Y:S02]  /*35a0*/  LDG.E.LTC128B R158, desc[UR14][R98.64+0x20] ;  /* 0x0000200e629e7981 */ /* 0x000164000c1e1920 */
.L_x_41:
[----:B------:R-:W-:Y:S05]  /*35b0*/  BSYNC B1 ;  /* 0x0000000000017941 */ /* 0x000fea0003800000 */
.L_x_40:
[----:B-----5:R-:W-:Y:S01]  /*35c0*/  IMAD R65, R158, R137, RZ ;  /* 0x000000899e417224 */ /* 0x020fe200078e02ff */
[----:B------:R-:W-:Y:S03]  /*35d0*/  BSSY B1, `(.L_x_42) ;  /* 0x0000006000017945 */ /* 0x000fe60003800000 */
[----:B------:R-:W-:-:S05]  /*35e0*/  IMAD R65, R66, R136, R65 ;  /* 0x0000008842417224 */ /* 0x000fca00078e0241 */
[----:B------:R0:W-:Y:S01]  /*35f0*/  @P2 STG.E desc[UR14][R62.64+0x20], R65 ;  /* 0x000020413e002986 */ /* 0x0001e2000c10190e */
[----:B------:R-:W-:-:S13]  /*3600*/  ISETP.GT.AND P2, PT, R150, 0x8, P3 ;  /* 0x000000089600780c */ /* 0x000fda0001f44270 */
[----:B0-----:R-:W-:Y:S05]  /*3610*/  @!P2 BRA `(.L_x_43) ;  /* 0x000000000004a947 */ /* 0x001fea0003800000 */
[----:B------:R0:W5:Y:S02]  /*3620*/  LDG.E.LTC128B R158, desc[UR14][R96.64+0x20] ;  /* 0x0000200e609e7981 */ /* 0x000164000c1e1920 */
.L_x_43:
[----:B------:R-:W-:Y:S05]  /*3630*/  BSYNC B1 ;  /* 0x0000000000017941 */ /* 0x000fea0003800000 */
.L_x_42:
[----:B-----5:R-:W-:Y:S01]  /*3640*/  IMAD R6, R158, R137, RZ ;  /* 0x000000899e067224 */ /* 0x020fe200078e02ff */
[C---:B------:R-:W-:Y:S01]  /*3650*/  SHF.L.U64.HI R95, R14.reuse, 0x7, R15 ;  /* 0x000000070e5f7819 */ /* 0x040fe2000001020f */
[----:B------:R-:W-:Y:S01]  /*3660*/  IMAD.SHL.U32 R65, R14, 0x80, RZ ;  /* 0x000000800e417824 */ /* 0x000fe200078e00ff */
[----:B------:R-:W-:Y:S01]  /*3670*/  ISETP.GT.AND P5, PT, R151, 0x18, PT ;  /* 0x000000189700780c */ /* 0x000fe20003fa4270 */
[----:B----4-:R-:W-:Y:S01]  /*3680*/  IMAD R101, R67, R136, R6 ;  /* 0x0000008843657224 */ /* 0x010fe200078e0206 */
[----:B------:R-:W-:-:S04]  /*3690*/  LOP3.LUT R152, R152, 0xffffffdf, RZ, 0xc0, !PT ;  /* 0xffffffdf98987812 */ /* 0x000fc800078ec0ff */
[----:B------:R4:W-:Y:S01]  /*36a0*/  @P2 STG.E desc[UR14][R88.64+0x20], R101 ;  /* 0x0000206558002986 */ /* 0x0009e2000c10190e */
[----:B------:R-:W-:-:S05]  /*36b0*/  IADD3 R66, P2, R65, R20, RZ ;  /* 0x0000001441427210 */ /* 0x000fca0007f5e0ff */
[----:B------:R-:W-:Y:S01]  /*36c0*/  IMAD.X R67, R95, 0x1, R21, P2 ;  /* 0x000000015f437824 */ /* 0x000fe200010e0615 */
[----:B------:R-:W-:Y:S01]  /*36d0*/  IADD3 R64, P2, R65, R10, RZ ;  /* 0x0000000a41407210 */ /* 0x000fe20007f5e0ff */
[----:B------:R-:W-:Y:S01]  /*36e0*/  IMAD R127, R15, 0x60, RZ ;  /* 0x000000600f7f7824 */ /* 0x000fe200078e02ff */
[----:B------:R-:W-:Y:S02]  /*36f0*/  ISETP.GT.AND P3, PT, R151, 0x19, PT ;  /* 0x000000199700780c */ /* 0x000fe40003f64270 */
[----:B------:R-:W-:Y:S01]  /*3700*/  @P5 LOP3.LUT R152, R152, 0x20, RZ, 0xfc, !PT ;  /* 0x0000002098985812 */ /* 0x000fe200078efcff */
[----:B------:R-:W-:Y:S01]  /*3710*/  IMAD.X R65, R95, 0x1, R11, P2 ;  /* 0x000000015f417824 */ /* 0x000fe200010e060b */
[----:B------:R-:W-:-:S13]  /*3720*/  ISETP.GT.AND P2, PT, R150, RZ, P5 ;  /* 0x000000ff9600720c */ /* 0x000fda0002f44270 */
[----:B------:R-:W4:Y:S01]  /*3730*/  @P2 LDG.E.LTC128B R158, desc[UR14][R102.64] ;  /* 0x0000000e669e2981 */ /* 0x000f22000c1e1920 */
[----:B------:R-:W-:Y:S01]  /*3740*/  IMAD.WIDE.U32 R94, R14, 0x60, R10 ;  /* 0x000000600e5e7825 */ /* 0x000fe200078e000a */
[----:B------:R-:W-:Y:S01]  /*3750*/  LOP3.LUT R152, R152, 0xfffffeff, RZ, 0xc0, !PT ;  /* 0xfffffeff98987812 */ /* 0x000fe200078ec0ff */
[----:B------:R-:W-:Y:S02]  /*3760*/  BSSY B1, `(.L_x_44) ;  /* 0x000000a000017945 */ /* 0x000fe40003800000 */
[----:B------:R-:W-:Y:S01]  /*3770*/  IMAD.IADD R95, R95, 0x1, R127 ;  /* 0x000000015f5f7824 */ /* 0x000fe200078e027f */
[----:B------:R-:W-:Y:S01]  /*3780*/  @P3 LOP3.LUT R152, R152, 0x100, RZ, 0xfc, !PT ;  /* 0x0000010098983812 */ /* 0x000fe200078efcff */
[----:B----4-:R-:W-:-:S04]  /*3790*/  IMAD R101, R158, R137, RZ ;  /* 0x000000899e657224 */ /* 0x010fc800078e02ff */
[----:B------:R-:W-:Y:S02]  /*37a0*/  IMAD R153, R68, R136, R101 ;  /* 0x0000008844997224 */ /* 0x000fe400078e0265 */
[----:B------:R-:W-:-:S03]  /*37b0*/  IMAD.WIDE.U32 R100, R14, 0x60, R20 ;  /* 0x000000600e647825 */ /* 0x000fc600078e0014 */
[----:B------:R4:W-:Y:S01]  /*37c0*/  @P2 STG.E desc[UR14][R94.64], R153 ;  /* 0x000000995e002986 */ /* 0x0009e2000c10190e */
[----:B------:R-:W-:-:S13]  /*37d0*/  ISETP.GT.AND P2, PT, R150, RZ, P3 ;  /* 0x000000ff9600720c */ /* 0x000fda0001f44270 */
[----:B----4-:R-:W-:Y:S05]  /*37e0*/  @!P2 BRA `(.L_x_45) ;  /* 0x000000000004a947 */ /* 0x010fea0003800000 */
[----:B------:R4:W5:Y:S02]  /*37f0*/  LDG.E.LTC128B R158, desc[UR14][R108.64] ;  /* 0x0000000e6c9e7981 */ /* 0x000964000c1e1920 */
.L_x_45:
[----:B------:R-:W-:Y:S05]  /*3800*/  BSYNC B1 ;  /* 0x0000000000017941 */ /* 0x000fea0003800000 */
.L_x_44:
[----:B-----5:R-:W-:Y:S01]  /*3810*/  IMAD R6, R158, R137, RZ ;  /* 0x000000899e067224 */ /* 0x020fe200078e02ff */
[----:B------:R-:W-:Y:S01]  /*3820*/  BSSY B1, `(.L_x_46) ;  /* 0x0000007000017945 */ /* 0x000fe20003800000 */
[----:B------:R-:W-:Y:S02]  /*3830*/  IMAD.IADD R101, R127, 0x1, R101 ;  /* 0x000000017f657824 */ /* 0x000fe400078e0265 */
[----:B------:R-:W-:-:S05]  /*3840*/  IMAD R69, R69, R136, R6 ;  /* 0x0000008845457224 */ /* 0x000fca00078e0206 */
[----:B------:R0:W-:Y:S01]  /*3850*/  @P2 STG.E desc[UR14][R100.64], R69 ;  /* 0x0000004564002986 */ /* 0x0001e2000c10190e */
[----:B------:R-:W-:-:S13]  /*3860*/  ISETP.GT.AND P2, PT, R150, 0x8, P5 ;  /* 0x000000089600780c */ /* 0x000fda0002f44270 */
[----:B0-----:R-:W-:Y:S05]  /*3870*/  @!P2 BRA `(.L_x_47) ;  /* 0x000000000004a947 */ /* 0x001fea0003800000 */
[----:B------:R0:W5:Y:S02]  /*3880*/  LDG.E.LTC128B R158, desc[UR14][R106.64+0x20] ;  /* 0x0000200e6a9e7981 */ /* 0x000164000c1e1920 */
.L_x_47:
[----:B------:R-:W-:Y:S05]  /*3890*/  BSYNC B1 ;  /* 0x0000000000017941 */ /* 0x000fea0003800000 */
.L_x_46:
[----:B-----5:R-:W-:Y:S01]  /*38a0*/  IMAD R69, R158, R137, RZ ;  /* 0x000000899e457224 */ /* 0x020fe200078e02ff */
[----:B------:R-:W-:Y:S03]  /*38b0*/  BSSY B1, `(.L_x_48) ;  /* 0x0000006000017945 */ /* 0x000fe60003800000 */
[----:B------:R-:W-:-:S05]  /*38c0*/  IMAD R69, R70, R136, R69 ;  /* 0x0000008846457224 */ /* 0x000fca00078e0245 */
[----:B------:R0:W-:Y:S01]  /*38d0*/  @P2 STG.E desc[UR14][R94.64+0x20], R69 ;  /* 0x000020455e002986 */ /* 0x0001e2000c10190e */
[----:B------:R-:W-:-:S13]  /*38e0*/  ISETP.GT.AND P2, PT, R150, 0x8, P3 ;  /* 0x000000089600780c */ /* 0x000fda0001f44270 */
[----:B0-----:R-:W-:Y:S05]  /*38f0*/  @!P2 BRA `(.L_x_49) ;  /* 0x000000000004a947 */ /* 0x001fea0003800000 */
[----:B------:R0:W5:Y:S02]  /*3900*/  LDG.E.LTC128B R158, desc[UR14][R104.64+0x20] ;  /* 0x0000200e689e7981 */ /* 0x000164000c1e1920 */
.L_x_49:
[----:B------:R-:W-:Y:S05]  /*3910*/  BSYNC B1 ;  /* 0x0000000000017941 */ /* 0x000fea0003800000 */
.L_x_48:
[----:B-----5:R-:W-:Y:S01]  /*3920*/  IMAD R6, R158, R137, RZ ;  /* 0x000000899e067224 */ /* 0x020fe200078e02ff */
[----:B------:R-:W-:-:S03]  /*3930*/  ISETP.GT.AND P5, PT, R151, 0x20, PT ;  /* 0x000000209700780c */ /* 0x000fc60003fa4270 */
[----:B------:R-:W-:Y:S01]  /*3940*/  IMAD R71, R71, R136, R6 ;  /* 0x0000008847477224 */ /* 0x000fe200078e0206 */
[----:B------:R-:W-:Y:S01]  /*3950*/  ISETP.GT.AND P3, PT, R151, 0x21, PT ;  /* 0x000000219700780c */ /* 0x000fe20003f64270 */
[----:B------:R-:W-:Y:S01]  /*3960*/  BSSY B1, `(.L_x_50) ;  /* 0x000000c000017945 */ /* 0x000fe20003800000 */
[----:B------:R-:W-:Y:S02]  /*3970*/  P2R R102, PR, RZ, 0x20 ;  /* 0x00000020ff667803 */ /* 0x000fe40000000000 */
[----:B------:R0:W-:Y:S01]  /*3980*/  @P2 STG.E desc[UR14][R100.64+0x20], R71 ;  /* 0x0000204764002986 */ /* 0x0001e2000c10190e */
[----:B------:R-:W-:-:S13]  /*3990*/  ISETP.GT.AND P2, PT, R150, RZ, P5 ;  /* 0x000000ff9600720c */ /* 0x000fda0002f44270 */
[----:B------:R-:W2:Y:S01]  /*39a0*/  @P2 LDG.E.LTC128B R158, desc[UR14][R110.64] ;  /* 0x0000000e6e9e2981 */ /* 0x000ea2000c1e1920 */
[----:B------:R-:W-:Y:S01]  /*39b0*/  P2R R103, PR, RZ, 0x8 ;  /* 0x00000008ff677803 */ /* 0x000fe20000000000 */
[----:B--2---:R-:W-:-:S04]  /*39c0*/  IMAD R69, R158, R137, RZ ;  /* 0x000000899e457224 */ /* 0x004fc800078e02ff */
[----:B------:R-:W-:-:S05]  /*39d0*/  IMAD R69, R72, R136, R69 ;  /* 0x0000008848457224 */ /* 0x000fca00078e0245 */
[----:B------:R0:W-:Y:S01]  /*39e0*/  @P2 STG.E desc[UR14][R64.64], R69 ;  /* 0x0000004540002986 */ /* 0x0001e2000c10190e */
[----:B------:R-:W-:-:S13]  /*39f0*/  ISETP.GT.AND P2, PT, R150, RZ, P3 ;  /* 0x000000ff9600720c */ /* 0x000fda0001f44270 */
[----:B0-----:R-:W-:Y:S05]  /*3a00*/  @!P2 BRA `(.L_x_51) ;  /* 0x000000000004a947 */ /* 0x001fea0003800000 */
[----:B------:R0:W5:Y:S02]  /*3a10*/  LDG.E.LTC128B R158, desc[UR14][R116.64] ;  /* 0x0000000e749e7981 */ /* 0x000164000c1e1920 */
.L_x_51:
[----:B------:R-:W-:Y:S05]  /*3a20*/  BSYNC B1 ;  /* 0x0000000000017941 */ /* 0x000fea0003800000 */
.L_x_50:
[----:B-----5:R-:W-:Y:S01]  /*3a30*/  IMAD R6, R158, R137, RZ ;  /* 0x000000899e067224 */ /* 0x020fe200078e02ff */
[----:B------:R-:W-:Y:S03]  /*3a40*/  BSSY B1, `(.L_x_52) ;  /* 0x0000006000017945 */ /* 0x000fe60003800000 */
[----:B------:R-:W-:-:S05]  /*3a50*/  IMAD R73, R73, R136, R6 ;  /* 0x0000008849497224 */ /* 0x000fca00078e0206 */
[----:B------:R2:W-:Y:S01]  /*3a60*/  @P2 STG.E desc[UR14][R66.64], R73 ;  /* 0x0000004942002986 */ /* 0x0005e2000c10190e */
[----:B------:R-:W-:-:S13]  /*3a70*/  ISETP.GT.AND P2, PT, R150, 0x8, P5 ;  /* 0x000000089600780c */ /* 0x000fda0002f44270 */
[----:B--2---:R-:W-:Y:S05]  /*3a80*/  @!P2 BRA `(.L_x_53) ;  /* 0x000000000004a947 */ /* 0x004fea0003800000 */
[----:B------:R2:W5:Y:S02]  /*3a90*/  LDG.E.LTC128B R158, desc[UR14][R114.64+0x20] ;  /* 0x0000200e729e7981 */ /* 0x000564000c1e1920 */
.L_x_53:
[----:B------:R-:W-:Y:S05]  /*3aa0*/  BSYNC B1 ;  /* 0x0000000000017941 */ /* 0x000fea0003800000 */
.L_x_52:
[----:B-----5:R-:W-:Y:S01]  /*3ab0*/  IMAD R69, R158, R137, RZ ;  /* 0x000000899e457224 */ /* 0x020fe200078e02ff */
[----:B------:R-:W-:Y:S03]  /*3ac0*/  BSSY B1, `(.L_x_54) ;  /* 0x0000006000017945 */ /* 0x000fe60003800000 */
[----:B------:R-:W-:-:S05]  /*3ad0*/  IMAD R69, R74, R136, R69 ;  /* 0x000000884a457224 */ /* 0x000fca00078e0245 */
[----:B------:R0:W-:Y:S01]  /*3ae0*/  @P2 STG.E desc[UR14][R64.64+0x20], R69 ;  /* 0x0000204540002986 */ /* 0x0001e2000c10190e */
[----:B------:R-:W-:-:S13]  /*3af0*/  ISETP.GT.AND P2, PT, R150, 0x8, P3 ;  /* 0x000000089600780c */ /* 0x000fda0001f44270 */
[----:B0-----:R-:W-:Y:S05]  /*3b00*/  @!P2 BRA `(.L_x_55) ;  /* 0x000000000004a947 */ /* 0x001fea0003800000 */
[----:B------:R0:W5:Y:S02]  /*3b10*/  LDG.E.LTC128B R158, desc[UR14][R112.64+0x20] ;  /* 0x0000200e709e7981 */ /* 0x000164000c1e1920 */
.L_x_55:
[----:B------:R-:W-:Y:S05]  /*3b20*/  BSYNC B1 ;  /* 0x0000000000017941 */ /* 0x000fea0003800000 */
.L_x_54:
[----:B-----5:R-:W-:Y:S01]  /*3b30*/  IMAD R6, R158, R137, RZ ;  /* 0x000000899e067224 */ /* 0x020fe200078e02ff */
[----:B------:R-:W-:-:S03]  /*3b40*/  ISETP.GT.AND P5, PT, R151, 0x28, PT ;  /* 0x000000289700780c */ /* 0x000fc60003fa4270 */
[----:B------:R-:W-:Y:S02]  /*3b50*/  IMAD R75, R75, R136, R6 ;  /* 0x000000884b4b7224 */ /* 0x000fe400078e0206 */
[----:B------:R-:W-:Y:S02]  /*3b60*/  IMAD R73, R15, 0xa0, RZ ;  /* 0x000000a00f497824 */ /* 0x000fe400078e02ff */
[----:B------:R-:W-:Y:S01]  /*3b70*/  IMAD.WIDE.U32 R68, R14, 0xa0, R10 ;  /* 0x000000a00e447825 */ /* 0x000fe200078e000a */
[----:B------:R0:W-:Y:S01]  /*3b80*/  @P2 STG.E desc[UR14][R66.64+0x20], R75 ;  /* 0x0000204b42002986 */ /* 0x0001e2000c10190e */
[----:B------:R-:W-:Y:S02]  /*3b90*/  ISETP.GT.AND P2, PT, R150, RZ, P5 ;  /* 0x000000ff9600720c */ /* 0x000fe40002f44270 */
[----:B------:R-:W-:Y:S01]  /*3ba0*/  ISETP.GT.AND P3, PT, R151, 0x29, PT ;  /* 0x000000299700780c */ /* 0x000fe20003f64270 */
[----:B------:R-:W-:Y:S01]  /*3bb0*/  BSSY B1, `(.L_x_56) ;  /* 0x000000c000017945 */ /* 0x000fe20003800000 */
[----:B----4-:R-:W-:-:S09]  /*3bc0*/  P2R R108, PR, RZ, 0x20 ;  /* 0x00000020ff6c7803 */ /* 0x010fd20000000000 */
[----:B------:R-:W4:Y:S01]  /*3bd0*/  @P2 LDG.E.LTC128B R158, desc[UR14][R128.64] ;  /* 0x0000000e809e2981 */ /* 0x000f22000c1e1920 */
[----:B------:R-:W-:Y:S01]  /*3be0*/  IMAD.IADD R69, R69, 0x1, R73 ;  /* 0x0000000145457824 */ /* 0x000fe200078e0249 */
[----:B------:R-:W-:Y:S01]  /*3bf0*/  P2R R110, PR, RZ, 0x8 ;  /* 0x00000008ff6e7803 */ /* 0x000fe20000000000 */
[----:B----4-:R-:W-:-:S04]  /*3c00*/  IMAD R71, R158, R137, RZ ;  /* 0x000000899e477224 */ /* 0x010fc800078e02ff */
[----:B------:R-:W-:Y:S02]  /*3c10*/  IMAD R109, R76, R136, R71 ;  /* 0x000000884c6d7224 */ /* 0x000fe400078e0247 */
[----:B------:R-:W-:-:S03]  /*3c20*/  IMAD.WIDE.U32 R70, R14, 0xa0, R20 ;  /* 0x000000a00e467825 */ /* 0x000fc600078e0014 */
[----:B------:R0:W-:Y:S01]  /*3c30*/  @P2 STG.E desc[UR14][R68.64], R109 ;  /* 0x0000006d44002986 */ /* 0x0001e2000c10190e */
[----:B------:R-:W-:-:S13]  /*3c40*/  ISETP.GT.AND P2, PT, R150, RZ, P3 ;  /* 0x000000ff9600720c */ /* 0x000fda0001f44270 */
[----:B0-----:R-:W-:Y:S05]  /*3c50*/  @!P2 BRA `(.L_x_57) ;  /* 0x000000000004a947 */ /* 0x001fea0003800000 */
[----:B------:R0:W5:Y:S02]  /*3c60*/  LDG.E.LTC128B R158, desc[UR14][R130.64] ;  /* 0x0000000e829e7981 */ /* 0x000164000c1e1920 */
.L_x_57:
[----:B------:R-:W-:Y:S05]  /*3c70*/  BSYNC B1 ;  /* 0x0000000000017941 */ /* 0x000fea0003800000 */
.L_x_56:
[----:B-----5:R-:W-:Y:S01]  /*3c80*/  IMAD R6, R158, R137, RZ ;  /* 0x000000899e067224 */ /* 0x020fe200078e02ff */
[----:B------:R-:W-:Y:S01]  /*3c90*/  BSSY B1, `(.L_x_58) ;  /* 0x0000007000017945 */ /* 0x000fe20003800000 */
[----:B------:R-:W-:Y:S02]  /*3ca0*/  IMAD.IADD R71, R73, 0x1, R71 ;  /* 0x0000000149477824 */ /* 0x000fe400078e0247 */
[----:B------:R-:W-:-:S05]  /*3cb0*/  IMAD R77, R77, R136, R6 ;  /* 0x000000884d4d7224 */ /* 0x000fca00078e0206 */
[----:B------:R4:W-:Y:S01]  /*3cc0*/  @P2 STG.E desc[UR14][R70.64], R77 ;  /* 0x0000004d46002986 */ /* 0x0009e2000c10190e */
[----:B------:R-:W-:-:S13]  /*3cd0*/  ISETP.GT.AND P2, PT, R150, 0x8, P5 ;  /* 0x000000089600780c */ /* 0x000fda0002f44270 */
[----:B----4-:R-:W-:Y:S05]  /*3ce0*/  @!P2 BRA `(.L_x_59) ;  /* 0x000000000004a947 */ /* 0x010fea0003800000 */
[----:B------:R4:W5:Y:S02]  /*3cf0*/  LDG.E.LTC128B R158, desc[UR14][R120.64+0x20] ;  /* 0x0000200e789e7981 */ /* 0x000964000c1e1920 */
.L_x_59:
[----:B------:R-:W-:Y:S05]  /*3d00*/  BSYNC B1 ;  /* 0x0000000000017941 */ /* 0x000fea0003800000 */
.L_x_58:
[----:B-----5:R-:W-:Y:S01]  /*3d10*/  IMAD R73, R158, R137, RZ ;  /* 0x000000899e497224 */ /* 0x020fe200078e02ff */
[----:B------:R-:W-:Y:S03]  /*3d20*/  BSSY B1, `(.L_x_60) ;  /* 0x0000006000017945 */ /* 0x000fe60003800000 */
[----:B------:R-:W-:-:S05]  /*3d30*/  IMAD R73, R78, R136, R73 ;  /* 0x000000884e497224 */ /* 0x000fca00078e0249 */
[----:B------:R0:W-:Y:S01]  /*3d40*/  @P2 STG.E desc[UR14][R68.64+0x20], R73 ;  /* 0x0000204944002986 */ /* 0x0001e2000c10190e */
[----:B------:R-:W-:-:S13]  /*3d50*/  ISETP.GT.AND P2, PT, R150, 0x8, P3 ;  /* 0x000000089600780c */ /* 0x000fda0001f44270 */
[----:B0-----:R-:W-:Y:S05]  /*3d60*/  @!P2 BRA `(.L_x_61) ;  /* 0x000000000004a947 */ /* 0x001fea0003800000 */
[----:B------:R0:W5:Y:S02]  /*3d70*/  LDG.E.LTC128B R158, desc[UR14][R118.64+0x20] ;  /* 0x0000200e769e7981 */ /* 0x000164000c1e1920 */
.L_x_61:
[----:B------:R-:W-:Y:S05]  /*3d80*/  BSYNC B1 ;  /* 0x0000000000017941 */ /* 0x000fea0003800000 */
.L_x_60:
[----:B-----5:R-:W-:Y:S01]  /*3d90*/  IMAD R6, R158, R137, RZ ;  /* 0x000000899e067224 */ /* 0x020fe200078e02ff */
[----:B------:R-:W-:-:S03]  /*3da0*/  ISETP.GT.AND P3, PT, R151, 0x30, PT ;  /* 0x000000309700780c */ /* 0x000fc60003f64270 */
[----:B------:R-:W-:-:S05]  /*3db0*/  IMAD R79, R79, R136, R6 ;  /* 0x000000884f4f7224 */ /* 0x000fca00078e0206 */
[----:B------:R0:W-:Y:S01]  /*3dc0*/  @P2 STG.E desc[UR14][R70.64+0x20], R79 ;  /* 0x0000204f46002986 */ /* 0x0001e2000c10190e */
[----:B------:R-:W-:-:S13]  /*3dd0*/  ISETP.GT.AND P2, PT, R150, RZ, P3 ;  /* 0x000000ff9600720c */ /* 0x000fda0001f44270 */
[----:B------:R-:W2:Y:S01]  /*3de0*/  @P2 LDG.E.LTC128B R158, desc[UR14][R134.64] ;  /* 0x0000000e869e2981 */ /* 0x000ea2000c1e1920 */
[----:B------:R-:W-:Y:S01]  /*3df0*/  IMAD R77, R15, 0xc0, RZ ;  /* 0x000000c00f4d7824 */ /* 0x000fe200078e02ff */
[----:B------:R-:W-:Y:S01]  /*3e00*/  ISETP.GT.AND P5, PT, R151, 0x31, PT ;  /* 0x000000319700780c */ /* 0x000fe20003fa4270 */
[----:B------:R-:W-:Y:S01]  /*3e10*/  IMAD.WIDE.U32 R72, R14, 0xc0, R10 ;  /* 0x000000c00e487825 */ /* 0x000fe200078e000a */
[----:B------:R-:W-:Y:S02]  /*3e20*/  BSSY B1, `(.L_x_62) ;  /* 0x000000a000017945 */ /* 0x000fe40003800000 */
[----:B------:R-:W-:Y:S01]  /*3e30*/  P2R R78, PR, RZ, 0x20 ;  /* 0x00000020ff4e7803 */ /* 0x000fe20000000000 */
[----:B------:R-:W-:Y:S02]  /*3e40*/  IMAD.IADD R73, R73, 0x1, R77 ;  /* 0x0000000149497824 */ /* 0x000fe400078e024d */
[----:B--2---:R-:W-:-:S04]  /*3e50*/  IMAD R75, R158, R137, RZ ;  /* 0x000000899e4b7224 */ /* 0x004fc800078e02ff */
[----:B------:R-:W-:Y:S02]  /*3e60*/  IMAD R109, R80, R136, R75 ;  /* 0x00000088506d7224 */ /* 0x000fe400078e024b */
[----:B------:R-:W-:-:S03]  /*3e70*/  IMAD.WIDE.U32 R74, R14, 0xc0, R20 ;  /* 0x000000c00e4a7825 */ /* 0x000fc600078e0014 */
[----:B------:R0:W-:Y:S01]  /*3e80*/  @P2 STG.E desc[UR14][R72.64], R109 ;  /* 0x0000006d48002986 */ /* 0x0001e2000c10190e */
[----:B------:R-:W-:-:S13]  /*3e90*/  ISETP.GT.AND P2, PT, R150, RZ, P5 ;  /* 0x000000ff9600720c */ /* 0x000fda0002f44270 */
[----:B0-----:R-:W-:Y:S05]  /*3ea0*/  @!P2 BRA `(.L_x_63) ;  /* 0x000000000004a947 */ /* 0x001fea0003800000 */
[----:B------:R0:W5:Y:S02]  /*3eb0*/  LDG.E.LTC128B R158, desc[UR14][R132.64] ;  /* 0x0000000e849e7981 */ /* 0x000164000c1e1920 */
.L_x_63:
[----:B------:R-:W-:Y:S05]  /*3ec0*/  BSYNC B1 ;  /* 0x0000000000017941 */ /* 0x000fea0003800000 */
.L_x_62:
[----:B-----5:R-:W-:Y:S01]  /*3ed0*/  IMAD R6, R158, R137, RZ ;  /* 0x000000899e067224 */ /* 0x020fe200078e02ff */
[----:B------:R-:W-:Y:S01]  /*3ee0*/  BSSY B1, `(.L_x_64) ;  /* 0x0000007000017945 */ /* 0x000fe20003800000 */
[----:B------:R-:W-:Y:S02]  /*3ef0*/  IMAD.IADD R75, R77, 0x1, R75 ;  /* 0x000000014d4b7824 */ /* 0x000fe400078e024b */
[----:B------:R-:W-:-:S05]  /*3f00*/  IMAD R81, R81, R136, R6 ;  /* 0x0000008851517224 */ /* 0x000fca00078e0206 */
[----:B------:R2:W-:Y:S01]  /*3f10*/  @P2 STG.E desc[UR14][R74.64], R81 ;  /* 0x000000514a002986 */ /* 0x0005e2000c10190e */
[----:B------:R-:W-:-:S13]  /*3f20*/  ISETP.GT.AND P2, PT, R150, 0x8, P3 ;  /* 0x000000089600780c */ /* 0x000fda0001f44270 */
[----:B--2---:R-:W-:Y:S05]  /*3f30*/  @!P2 BRA `(.L_x_65) ;  /* 0x000000000004a947 */ /* 0x004fea0003800000 */
[----:B------:R2:W5:Y:S02]  /*3f40*/  LDG.E.LTC128B R158, desc[UR14][R124.64+0x20] ;  /* 0x0000200e7c9e7981 */ /* 0x000564000c1e1920 */
.L_x_65:
[----:B------:R-:W-:Y:S05]  /*3f50*/  BSYNC B1 ;  /* 0x0000000000017941 */ /* 0x000fea0003800000 */
.L_x_64:
[----:B-----5:R-:W-:Y:S01]  /*3f60*/  IMAD R77, R158, R137, RZ ;  /* 0x000000899e4d7224 */ /* 0x020fe200078e02ff */
[----:B------:R-:W-:Y:S03]  /*3f70*/  BSSY B1, `(.L_x_66) ;  /* 0x0000006000017945 */ /* 0x000fe60003800000 */
[----:B------:R-:W-:-:S05]  /*3f80*/  IMAD R77, R82, R136, R77 ;  /* 0x00000088524d7224 */ /* 0x000fca00078e024d */
[----:B------:R0:W-:Y:S01]  /*3f90*/  @P2 STG.E desc[UR14][R72.64+0x20], R77 ;  /* 0x0000204d48002986 */ /* 0x0001e2000c10190e */
[----:B------:R-:W-:-:S13]  /*3fa0*/  ISETP.GT.AND P2, PT, R150, 0x8, P5 ;  /* 0x000000089600780c */ /* 0x000fda0002f44270 */
[----:B0-----:R-:W-:Y:S05]  /*3fb0*/  @!P2 BRA `(.L_x_67) ;  /* 0x000000000004a947 */ /* 0x001fea0003800000 */
[----:B------:R0:W5:Y:S02]  /*3fc0*/  LDG.E.LTC128B R158, desc[UR14][R122.64+0x20] ;  /* 0x0000200e7a9e7981 */ /* 0x000164000c1e1920 */
.L_x_67:
[----:B------:R-:W-:Y:S05]  /*3fd0*/  BSYNC B1 ;  /* 0x0000000000017941 */ /* 0x000fea0003800000 */
.L_x_66:
[----:B-----5:R-:W-:-:S04]  /*3fe0*/  IMAD R6, R158, R137, RZ ;  /* 0x000000899e067224 */ /* 0x020fc800078e02ff */
[----:B------:R-:W-:-:S05]  /*3ff0*/  IMAD R83, R83, R136, R6 ;  /* 0x0000008853537224 */ /* 0x000fca00078e0206 */
[----:B------:R0:W-:Y:S01]  /*4000*/  @P2 STG.E desc[UR14][R74.64+0x20], R83 ;  /* 0x000020534a002986 */ /* 0x0001e2000c10190e */
[----:B------:R-:W-:-:S04]  /*4010*/  ISETP.GT.AND P2, PT, R151, 0x38, PT ;  /* 0x000000389700780c */ /* 0x000fc80003f44270 */
        /* <DEDUP_REMOVED lines=15> */
.L_x_69:
[----:B------:R-:W-:Y:S05]  /*4110*/  BSYNC B1 ;  /* 0x0000000000017941 */ /* 0x000fea0003800000 */
.L_x_68:
        /* <DEDUP_REMOVED lines=8> */
.L_x_71:
[----:B------:R-:W-:Y:S05]  /*41a0*/  BSYNC B1 ;  /* 0x0000000000017941 */ /* 0x000fea0003800000 */
.L_x_70:
[----:B-----5:R-:W-:Y:S01]  /*41b0*/  IMAD R23, R158, R137, RZ ;  /* 0x000000899e177224 */ /* 0x020fe200078e02ff */
[----:B------:R-:W-:Y:S03]  /*41c0*/  BSSY B1, `(.L_x_72) ;  /* 0x0000006000017945 */ /* 0x000fe60003800000 */
[----:B------:R-:W-:-:S05]  /*41d0*/  IMAD R23, R86, R136, R23 ;  /* 0x0000008856177224 */ /* 0x000fca00078e0217 */
[----:B------:R0:W-:Y:S01]  /*41e0*/  @P5 STG.E desc[UR14][R76.64+0x20], R23 ;  /* 0x000020174c005986 */ /* 0x0001e2000c10190e */
[----:B------:R-:W-:-:S13]  /*41f0*/  ISETP.GT.AND P5, PT, R150, 0x8, P6 ;  /* 0x000000089600780c */ /* 0x000fda00037a4270 */
[----:B0-----:R-:W-:Y:S05]  /*4200*/  @!P5 BRA `(.L_x_73) ;  /* 0x000000000004d947 */ /* 0x001fea0003800000 */
[----:B------:R0:W5:Y:S02]  /*4210*/  LDG.E.LTC128B R158, desc[UR14][R16.64+0x20] ;  /* 0x0000200e109e7981 */ /* 0x000164000c1e1920 */
.L_x_73:
[----:B------:R-:W-:Y:S05]  /*4220*/  BSYNC B1 ;  /* 0x0000000000017941 */ /* 0x000fea0003800000 */
.L_x_72:
[----:B-----5:R-:W-:Y:S01]  /*4230*/  IMAD R6, R158, R137, RZ ;  /* 0x000000899e067224 */ /* 0x020fe200078e02ff */
[----:B------:R-:W-:Y:S03]  /*4240*/  BSSY B1, `(.L_x_74) ;  /* 0x0000006000017945 */ /* 0x000fe60003800000 */
[----:B------:R-:W-:-:S05]  /*4250*/  IMAD R87, R87, R136, R6 ;  /* 0x0000008857577224 */ /* 0x000fca00078e0206 */
[----:B------:R0:W-:Y:S01]  /*4260*/  @P5 STG.E desc[UR14][R14.64+0x20], R87 ;  /* 0x000020570e005986 */ /* 0x0001e2000c10190e */
[----:B------:R-:W-:-:S13]  /*4270*/  ISETP.GT.AND P5, PT, R150, 0x80, P1 ;  /* 0x000000809600780c */ /* 0x000fda0000fa4270 */
[----:B0-----:R-:W-:Y:S05]  /*4280*/  @!P5 BRA `(.L_x_75) ;  /* 0x000000000004d947 */ /* 0x001fea0003800000 */
[----:B------:R0:W5:Y:S02]  /*4290*/  LDG.E.LTC128B R158, desc[UR14][R8.64+0x200] ;  /* 0x0002000e089e7981 */ /* 0x000164000c1e1920 */
.L_x_75:
[----:B------:R-:W-:Y:S05]  /*42a0*/  BSYNC B1 ;  /* 0x0000000000017941 */ /* 0x000fea0003800000 */
.L_x_74:
[----:B-----5:R-:W-:Y:S01]  /*42b0*/  IMAD R23, R158, R137, RZ ;  /* 0x000000899e177224 */ /* 0x020fe200078e02ff */
[----:B------:R-:W-:Y:S03]  /*42c0*/  BSSY B1, `(.L_x_76) ;  /* 0x0000007000017945 */ /* 0x000fe60003800000 */
[----:B------:R-:W-:-:S05]  /*42d0*/  IMAD R23, R24, R136, R23 ;  /* 0x0000008818177224 */ /* 0x000fca00078e0217 */
[----:B------:R0:W-:Y:S01]  /*42e0*/  @P5 STG.E desc[UR14][R10.64+0x200], R23 ;  /* 0x000200170a005986 */ /* 0x0001e2000c10190e */
[----:B------:R-:W-:-:S04]  /*42f0*/  LOP3.LUT P5, RZ, R152, 0x2, RZ, 0xc0, !PT ;  /* 0x0000000298ff7812 */ /* 0x000fc800078ac0ff */
[----:B------:R-:W-:-:S13]  /*4300*/  ISETP.GT.AND P5, PT, R150, 0x80, P5 ;  /* 0x000000809600780c */ /* 0x000fda0002fa4270 */
[----:B0-----:R-:W-:Y:S05]  /*4310*/  @!P5 BRA `(.L_x_77) ;  /* 0x000000000004d947 */ /* 0x001fea0003800000 */
[----:B------:R0:W5:Y:S02]  /*4320*/  LDG.E.LTC128B R158, desc[UR14][R18.64+0x200] ;  /* 0x0002000e129e7981 */ /* 0x000164000c1e1920 */
.L_x_77:
[----:B------:R-:W-:Y:S05]  /*4330*/  BSYNC B1 ;  /* 0x0000000000017941 */ /* 0x000fea0003800000 */
.L_x_76:
[----:B-----5:R-:W-:Y:S01]  /*4340*/  IMAD R6, R158, R137, RZ ;  /* 0x000000899e067224 */ /* 0x020fe200078e02ff */
[----:B------:R-:W-:Y:S01]  /*4350*/  ISETP.GT.AND P1, PT, R150, 0x88, P1 ;  /* 0x000000889600780c */ /* 0x000fe20000f24270 */
[----:B------:R-:W-:Y:S02]  /*4360*/  BSSY B1, `(.L_x_78) ;  /* 0x0000005000017945 */ /* 0x000fe40003800000 */
[----:B------:R-:W-:-:S05]  /*4370*/  IMAD R25, R25, R136, R6 ;  /* 0x0000008819197224 */ /* 0x000fca00078e0206 */
[----:B------:R0:W-:Y:S05]  /*4380*/  @P5 STG.E desc[UR14][R20.64+0x200], R25 ;  /* 0x0002001914005986 */ /* 0x0001ea000c10190e */
[----:B------:R-:W-:Y:S05]  /*4390*/  @!P1 BRA `(.L_x_79) ;  /* 0x0000000000049947 */ /* 0x000fea0003800000 */
[----:B------:R0:W5:Y:S02]  /*43a0*/  LDG.E.LTC128B R158, desc[UR14][R8.64+0x220] ;  /* 0x0002200e089e7981 */ /* 0x000164000c1e1920 */
.L_x_79:
[----:B------:R-:W-:Y:S05]  /*43b0*/  BSYNC B1 ;  /* 0x0000000000017941 */ /* 0x000fea0003800000 */
.L_x_78:
[----:B0----5:R-:W-:Y:S01]  /*43c0*/  IMAD R9, R158, R137, RZ ;  /* 0x000000899e097224 */ /* 0x021fe200078e02ff */
[----:B------:R-:W-:Y:S01]  /*43d0*/  LOP3.LUT P5, RZ, R152, 0x2, RZ, 0xc0, !PT ;  /* 0x0000000298ff7812 */ /* 0x000fe200078ac0ff */
[----:B------:R-:W-:Y:S02]  /*43e0*/  BSSY B1, `(.L_x_80) ;  /* 0x0000006000017945 */ /* 0x000fe40003800000 */
[----:B------:R-:W-:-:S05]  /*43f0*/  IMAD R9, R26, R136, R9 ;  /* 0x000000881a097224 */ /* 0x000fca00078e0209 */
[----:B------:R0:W-:Y:S01]  /*4400*/  @P1 STG.E desc[UR14][R10.64+0x220], R9 ;  /* 0x000220090a001986 */ /* 0x0001e2000c10190e */
[----:B------:R-:W-:-:S13]  /*4410*/  ISETP.GT.AND P1, PT, R150, 0x88, P5 ;  /* 0x000000889600780c */ /* 0x000fda0002f24270 */
[----:B0-----:R-:W-:Y:S05]  /*4420*/  @!P1 BRA `(.L_x_81) ;  /* 0x0000000000049947 */ /* 0x001fea0003800000 */
[----:B------:R0:W5:Y:S02]  /*4430*/  LDG.E.LTC128B R158, desc[UR14][R18.64+0x220] ;  /* 0x0002200e129e7981 */ /* 0x000164000c1e1920 */
.L_x_81:
[----:B------:R-:W-:Y:S05]  /*4440*/  BSYNC B1 ;  /* 0x0000000000017941 */ /* 0x000fea0003800000 */
.L_x_80:
[----:B-----5:R-:W-:Y:S01]  /*4450*/  IMAD R6, R158, R137, RZ ;  /* 0x000000899e067224 */ /* 0x020fe200078e02ff */
[----:B------:R-:W-:Y:S01]  /*4460*/  LOP3.LUT P5, RZ, R152, 0x4, RZ, 0xc0, !PT ;  /* 0x0000000498ff7812 */ /* 0x000fe200078ac0ff */
[----:B------:R-:W-:Y:S02]  /*4470*/  BSSY B1, `(.L_x_82) ;  /* 0x0000006000017945 */ /* 0x000fe40003800000 */
[----:B------:R-:W-:-:S05]  /*4480*/  IMAD R27, R27, R136, R6 ;  /* 0x000000881b1b7224 */ /* 0x000fca00078e0206 */
[----:B------:R0:W-:Y:S01]  /*4490*/  @P1 STG.E desc[UR14][R20.64+0x220], R27 ;  /* 0x0002201b14001986 */ /* 0x0001e2000c10190e */
[----:B------:R-:W-:-:S13]  /*44a0*/  ISETP.GT.AND P1, PT, R150, 0x80, P5 ;  /* 0x000000809600780c */ /* 0x000fda0002f24270 */
[----:B0-----:R-:W-:Y:S05]  /*44b0*/  @!P1 BRA `(.L_x_83) ;  /* 0x0000000000049947 */ /* 0x001fea0003800000 */
[----:B------:R0:W5:Y:S02]  /*44c0*/  LDG.E.LTC128B R158, desc[UR14][R58.64+0x200] ;  /* 0x0002000e3a9e7981 */ /* 0x000164000c1e1920 */
.L_x_83:
[----:B------:R-:W-:Y:S05]  /*44d0*/  BSYNC B1 ;  /* 0x0000000000017941 */ /* 0x000fea0003800000 */
.L_x_82:
[----:B-----5:R-:W-:Y:S01]  /*44e0*/  IMAD R9, R158, R137, RZ ;  /* 0x000000899e097224 */ /* 0x020fe200078e02ff */
[----:B------:R-:W-:Y:S03]  /*44f0*/  BSSY B1, `(.L_x_84) ;  /* 0x0000006000017945 */ /* 0x000fe60003800000 */
[----:B------:R-:W-:-:S05]  /*4500*/  IMAD R9, R28, R136, R9 ;  /* 0x000000881c097224 */ /* 0x000fca00078e0209 */
[----:B------:R0:W-:Y:S01]  /*4510*/  @P1 STG.E desc[UR14][R56.64+0x200], R9 ;  /* 0x0002000938001986 */ /* 0x0001e2000c10190e */
[----:B------:R-:W-:-:S13]  /*4520*/  ISETP.GT.AND P1, PT, R150, 0x80, P4 ;  /* 0x000000809600780c */ /* 0x000fda0002724270 */
[----:B0-----:R-:W-:Y:S05]  /*4530*/  @!P1 BRA `(.L_x_85) ;  /* 0x0000000000049947 */ /* 0x001fea0003800000 */
[----:B------:R0:W5:Y:S02]  /*4540*/  LDG.E.LTC128B R158, desc[UR14][R92.64+0x200] ;  /* 0x0002000e5c9e7981 */ /* 0x000164000c1e1920 */
.L_x_85:
[----:B------:R-:W-:Y:S05]  /*4550*/  BSYNC B1 ;  /* 0x0000000000017941 */ /* 0x000fea0003800000 */
.L_x_84:
[----:B-----5:R-:W-:Y:S01]  /*4560*/  IMAD R6, R158, R137, RZ ;  /* 0x000000899e067224 */ /* 0x020fe200078e02ff */
[----:B------:R-:W-:Y:S03]  /*4570*/  BSSY B1, `(.L_x_86) ;  /* 0x0000006000017945 */ /* 0x000fe60003800000 */
[----:B------:R-:W-:-:S05]  /*4580*/  IMAD R29, R29, R136, R6 ;  /* 0x000000881d1d7224 */ /* 0x000fca00078e0206 */
[----:B------:R0:W-:Y:S01]  /*4590*/  @P1 STG.E desc[UR14][R90.64+0x200], R29 ;  /* 0x0002001d5a001986 */ /* 0x0001e2000c10190e */
[----:B------:R-:W-:-:S13]  /*45a0*/  ISETP.GT.AND P1, PT, R150, 0x88, P5 ;  /* 0x000000889600780c */ /* 0x000fda0002f24270 */
[----:B0-----:R-:W-:Y:S05]  /*45b0*/  @!P1 BRA `(.L_x_87) ;  /* 0x0000000000049947 */ /* 0x001fea0003800000 */
[----:B------:R0:W5:Y:S02]  /*45c0*/  LDG.E.LTC128B R158, desc[UR14][R58.64+0x220] ;  /* 0x0002200e3a9e7981 */ /* 0x000164000c1e1920 */
.L_x_87:
[----:B------:R-:W-:Y:S05]  /*45d0*/  BSYNC B1 ;  /* 0x0000000000017941 */ /* 0x000fea0003800000 */
.L_x_86:
[----:B-----5:R-:W-:Y:S01]  /*45e0*/  IMAD R9, R158, R137, RZ ;  /* 0x000000899e097224 */ /* 0x020fe200078e02ff */
[----:B------:R-:W-:Y:S01]  /*45f0*/  ISETP.GT.AND P4, PT, R150, 0x88, P4 ;  /* 0x000000889600780c */ /* 0x000fe20002784270 */
[----:B------:R-:W-:Y:S02]  /*4600*/  BSSY B1, `(.L_x_88) ;  /* 0x0000005000017945 */ /* 0x000fe40003800000 */
[----:B------:R-:W-:-:S05]  /*4610*/  IMAD R9, R30, R136, R9 ;  /* 0x000000881e097224 */ /* 0x000fca00078e0209 */
[----:B------:R0:W-:Y:S05]  /*4620*/  @P1 STG.E desc[UR14][R60.64+0x220], R9 ;  /* 0x000220093c001986 */ /* 0x0001ea000c10190e */
[----:B------:R-:W-:Y:S05]  /*4630*/  @!P4 BRA `(.L_x_89) ;  /* 0x000000000004c947 */ /* 0x000fea0003800000 */
[----:B------:R0:W5:Y:S02]  /*4640*/  LDG.E.LTC128B R158, desc[UR14][R92.64+0x220] ;  /* 0x0002200e5c9e7981 */ /* 0x000164000c1e1920 */
.L_x_89:
[----:B------:R-:W-:Y:S05]  /*4650*/  BSYNC B1 ;  /* 0x0000000000017941 */ /* 0x000fea0003800000 */
.L_x_88:
[----:B-----5:R-:W-:Y:S01]  /*4660*/  IMAD R6, R158, R137, RZ ;  /* 0x000000899e067224 */ /* 0x020fe200078e02ff */
[----:B------:R-:W-:Y:S01]  /*4670*/  LOP3.LUT P5, RZ, R152, 0x10, RZ, 0xc0, !PT ;  /* 0x0000001098ff7812 */ /* 0x000fe200078ac0ff */
[----:B------:R-:W-:Y:S02]  /*4680*/  BSSY B1, `(.L_x_90) ;  /* 0x0000006000017945 */ /* 0x000fe40003800000 */
[----:B------:R-:W-:Y:S01]  /*4690*/  IMAD R31, R31, R136, R6 ;  /* 0x000000881f1f7224 */ /* 0x000fe200078e0206 */
[----:B------:R-:W-:-:S04]  /*46a0*/  ISETP.GT.AND P1, PT, R150, 0x80, P5 ;  /* 0x000000809600780c */ /* 0x000fc80002f24270 */
[----:B------:R0:W-:Y:S09]  /*46b0*/  @P4 STG.E desc[UR14][R90.64+0x220], R31 ;  /* 0x0002201f5a004986 */ /* 0x0001f2000c10190e */
[----:B------:R-:W-:Y:S05]  /*46c0*/  @!P1 BRA `(.L_x_91) ;  /* 0x0000000000049947 */ /* 0x000fea0003800000 */
[----:B------:R0:W5:Y:S02]  /*46d0*/  LDG.E.LTC128B R158, desc[UR14][R98.64+0x200] ;  /* 0x0002000e629e7981 */ /* 0x000164000c1e1920 */
.L_x_91:
[----:B------:R-:W-:Y:S05]  /*46e0*/  BSYNC B1 ;  /* 0x0000000000017941 */ /* 0x000fea0003800000 */
.L_x_90:
        /* <DEDUP_REMOVED lines=8> */
.L_x_93:
[----:B------:R-:W-:Y:S05]  /*4770*/  BSYNC B1 ;  /* 0x0000000000017941 */ /* 0x000fea0003800000 */
.L_x_92:
[----:B-----5:R-:W-:Y:S01]  /*4780*/  IMAD R6, R158, R137, RZ ;  /* 0x000000899e067224 */ /* 0x020fe200078e02ff */
[----:B------:R-:W-:Y:S03]  /*4790*/  BSSY B1, `(.L_x_94) ;  /* 0x0000006000017945 */ /* 0x000fe60003800000 */
[----:B------:R-:W-:-:S05]  /*47a0*/  IMAD R33, R33, R136, R6 ;  /* 0x0000008821217224 */ /* 0x000fca00078e0206 */
[----:B------:R0:W-:Y:S01]  /*47b0*/  @P1 STG.E desc[UR14][R88.64+0x200], R33 ;  /* 0x0002002158001986 */ /* 0x0001e2000c10190e */
[----:B------:R-:W-:-:S13]  /*47c0*/  ISETP.GT.AND P1, PT, R150, 0x88, P5 ;  /* 0x000000889600780c */ /* 0x000fda0002f24270 */
[----:B0-----:R-:W-:Y:S05]  /*47d0*/  @!P1 BRA `(.L_x_95) ;  /* 0x0000000000049947 */ /* 0x001fea0003800000 */
[----:B------:R0:W5:Y:S02]  /*47e0*/  LDG.E.LTC128B R158, desc[UR14][R98.64+0x220] ;  /* 0x0002200e629e7981 */ /* 0x000164000c1e1920 */
.L_x_95:
[----:B------:R-:W-:Y:S05]  /*47f0*/  BSYNC B1 ;  /* 0x0000000000017941 */ /* 0x000fea0003800000 */
.L_x_94:
[----:B-----5:R-:W-:Y:S01]  /*4800*/  IMAD R9, R158, R137, RZ ;  /* 0x000000899e097224 */ /* 0x020fe200078e02ff */
[----:B------:R-:W-:Y:S03]  /*4810*/  BSSY B1, `(.L_x_96) ;  /* 0x0000006000017945 */ /* 0x000fe60003800000 */
[----:B------:R-:W-:-:S05]  /*4820*/  IMAD R9, R34, R136, R9 ;  /* 0x0000008822097224 */ /* 0x000fca00078e0209 */
[----:B------:R0:W-:Y:S01]  /*4830*/  @P1 STG.E desc[UR14][R62.64+0x220], R9 ;  /* 0x000220093e001986 */ /* 0x0001e2000c10190e */
[----:B------:R-:W-:-:S13]  /*4840*/  ISETP.GT.AND P1, PT, R150, 0x88, P4 ;  /* 0x000000889600780c */ /* 0x000fda0002724270 */
[----:B0-----:R-:W-:Y:S05]  /*4850*/  @!P1 BRA `(.L_x_97) ;  /* 0x0000000000049947 */ /* 0x001fea0003800000 */
[----:B------:R0:W5:Y:S02]  /*4860*/  LDG.E.LTC128B R158, desc[UR14][R96.64+0x220] ;  /* 0x0002200e609e7981 */ /* 0x000164000c1e1920 */
.L_x_97:
[----:B------:R-:W-:Y:S05]  /*4870*/  BSYNC B1 ;  /* 0x0000000000017941 */ /* 0x000fea0003800000 */
.L_x_96:
        /* <DEDUP_REMOVED lines=8> */
.L_x_99:
[----:B------:R-:W-:Y:S05]  /*4900*/  BSYNC B1 ;  /* 0x0000000000017941 */ /* 0x000fea0003800000 */
.L_x_98:
        /* <DEDUP_REMOVED lines=8> */
.L_x_101:
[----:B------:R-:W-:Y:S05]  /*4990*/  BSYNC B1 ;  /* 0x0000000000017941 */ /* 0x000fea0003800000 */
.L_x_100:
[----:B-----5:R-:W-:Y:S01]  /*49a0*/  IMAD R6, R158, R137, RZ ;  /* 0x000000899e067224 */ /* 0x020fe200078e02ff */
[----:B------:R-:W-:Y:S03]  /*49b0*/  BSSY B1, `(.L_x_102) ;  /* 0x0000006000017945 */ /* 0x000fe60003800000 */
[----:B------:R-:W-:-:S05]  /*49c0*/  IMAD R37, R37, R136, R6 ;  /* 0x0000008825257224 */ /* 0x000fca00078e0206 */
[----:B------:R0:W-:Y:S01]  /*49d0*/  @P1 STG.E desc[UR14][R100.64+0x200], R37 ;  /* 0x0002002564001986 */ /* 0x0001e2000c10190e */
[----:B------:R-:W-:-:S13]  /*49e0*/  ISETP.GT.AND P1, PT, R150, 0x88, P5 ;  /* 0x000000889600780c */ /* 0x000fda0002f24270 */
[----:B0-----:R-:W-:Y:S05]  /*49f0*/  @!P1 BRA `(.L_x_103) ;  /* 0x0000000000049947 */ /* 0x001fea0003800000 */
[----:B------:R0:W5:Y:S02]  /*4a00*/  LDG.E.LTC128B R158, desc[UR14][R106.64+0x220] ;  /* 0x0002200e6a9e7981 */ /* 0x000164000c1e1920 */
.L_x_103:
[----:B------:R-:W-:Y:S05]  /*4a10*/  BSYNC B1 ;  /* 0x0000000000017941 */ /* 0x000fea0003800000 */
.L_x_102:
[----:B-----5:R-:W-:Y:S01]  /*4a20*/  IMAD R9, R158, R137, RZ ;  /* 0x000000899e097224 */ /* 0x020fe200078e02ff */
[----:B------:R-:W-:Y:S03]  /*4a30*/  BSSY B1, `(.L_x_104) ;  /* 0x0000006000017945 */ /* 0x000fe60003800000 */
[----:B------:R-:W-:-:S05]  /*4a40*/  IMAD R9, R38, R136, R9 ;  /* 0x0000008826097224 */ /* 0x000fca00078e0209 */
[----:B------:R0:W-:Y:S01]  /*4a50*/  @P1 STG.E desc[UR14][R94.64+0x220], R9 ;  /* 0x000220095e001986 */ /* 0x0001e2000c10190e */
[----:B------:R-:W-:-:S13]  /*4a60*/  ISETP.GT.AND P1, PT, R150, 0x88, P4 ;  /* 0x000000889600780c */ /* 0x000fda0002724270 */
[----:B0-----:R-:W-:Y:S05]  /*4a70*/  @!P1 BRA `(.L_x_105) ;  /* 0x0000000000049947 */ /* 0x001fea0003800000 */
[----:B------:R0:W5:Y:S02]  /*4a80*/  LDG.E.LTC128B R158, desc[UR14][R104.64+0x220] ;  /* 0x0002200e689e7981 */ /* 0x000164000c1e1920 */
.L_x_105:
[----:B------:R-:W-:Y:S05]  /*4a90*/  BSYNC B1 ;  /* 0x0000000000017941 */ /* 0x000fea0003800000 */
.L_x_104:
[----:B-----5:R-:W-:Y:S01]  /*4aa0*/  IMAD R6, R158, R137, RZ ;  /* 0x000000899e067224 */ /* 0x020fe200078e02ff */
[----:B------:R-:W-:Y:S01]  /*4ab0*/  ISETP.NE.AND P5, PT, R102, RZ, PT ;  /* 0x000000ff6600720c */ /* 0x000fe20003fa5270 */
[----:B------:R-:W-:Y:S02]  /*4ac0*/  BSSY B1, `(.L_x_106) ;  /* 0x0000006000017945 */ /* 0x000fe40003800000 */
[----:B------:R-:W-:-:S05]  /*4ad0*/  IMAD R39, R39, R136, R6 ;  /* 0x0000008827277224 */ /* 0x000fca00078e0206 */
[----:B------:R0:W-:Y:S01]  /*4ae0*/  @P1 STG.E desc[UR14][R100.64+0x220], R39 ;  /* 0x0002202764001986 */ /* 0x0001e2000c10190e */
[----:B------:R-:W-:-:S13]  /*4af0*/  ISETP.GT.AND P1, PT, R150, 0x80, P5 ;  /* 0x000000809600780c */ /* 0x000fda0002f24270 */
[----:B0-----:R-:W-:Y:S05]  /*4b00*/  @!P1 BRA `(.L_x_107) ;  /* 0x0000000000049947 */ /* 0x001fea0003800000 */
[----:B------:R0:W5:Y:S02]  /*4b10*/  LDG.E.LTC128B R158, desc[UR14][R114.64+0x200] ;  /* 0x0002000e729e7981 */ /* 0x000164000c1e1920 */
.L_x_107:
[----:B------:R-:W-:Y:S05]  /*4b20*/  BSYNC B1 ;  /* 0x0000000000017941 */ /* 0x000fea0003800000 */
.L_x_106:
        /* <DEDUP_REMOVED lines=8> */
.L_x_109:
[----:B------:R-:W-:Y:S05]  /*4bb0*/  BSYNC B1 ;  /* 0x0000000000017941 */ /* 0x000fea0003800000 */
.L_x_108:
[----:B-----5:R-:W-:Y:S01]  /*4bc0*/  IMAD R6, R158, R137, RZ ;  /* 0x000000899e067224 */ /* 0x020fe200078e02ff */
[----:B------:R-:W-:Y:S03]  /*4bd0*/  BSSY B1, `(.L_x_110) ;  /* 0x0000006000017945 */ /* 0x000fe60003800000 */
[----:B------:R-:W-:-:S05]  /*4be0*/  IMAD R41, R41, R136, R6 ;  /* 0x0000008829297224 */ /* 0x000fca00078e0206 */
[----:B------:R0:W-:Y:S01]  /*4bf0*/  @P1 STG.E desc[UR14][R66.64+0x200], R41 ;  /* 0x0002002942001986 */ /* 0x0001e2000c10190e */
[----:B------:R-:W-:-:S13]  /*4c00*/  ISETP.GT.AND P1, PT, R150, 0x88, P5 ;  /* 0x000000889600780c */ /* 0x000fda0002f24270 */
[----:B0-----:R-:W-:Y:S05]  /*4c10*/  @!P1 BRA `(.L_x_111) ;  /* 0x0000000000049947 */ /* 0x001fea0003800000 */
[----:B------:R0:W5:Y:S02]  /*4c20*/  LDG.E.LTC128B R158, desc[UR14][R114.64+0x220] ;  /* 0x0002200e729e7981 */ /* 0x000164000c1e1920 */
.L_x_111:
[----:B------:R-:W-:Y:S05]  /*4c30*/  BSYNC B1 ;  /* 0x0000000000017941 */ /* 0x000fea0003800000 */
.L_x_110:
[----:B-----5:R-:W-:Y:S01]  /*4c40*/  IMAD R9, R158, R137, RZ ;  /* 0x000000899e097224 */ /* 0x020fe200078e02ff */
[----:B------:R-:W-:Y:S03]  /*4c50*/  BSSY B1, `(.L_x_112) ;  /* 0x0000006000017945 */ /* 0x000fe60003800000 */
[----:B------:R-:W-:-:S05]  /*4c60*/  IMAD R9, R42, R136, R9 ;  /* 0x000000882a097224 */ /* 0x000fca00078e0209 */
[----:B------:R0:W-:Y:S01]  /*4c70*/  @P1 STG.E desc[UR14][R64.64+0x220], R9 ;  /* 0x0002200940001986 */ /* 0x0001e2000c10190e */
[----:B------:R-:W-:-:S13]  /*4c80*/  ISETP.GT.AND P1, PT, R150, 0x88, P4 ;  /* 0x000000889600780c */ /* 0x000fda0002724270 */
[----:B0-----:R-:W-:Y:S05]  /*4c90*/  @!P1 BRA `(.L_x_113) ;  /* 0x0000000000049947 */ /* 0x001fea0003800000 */
[----:B------:R0:W5:Y:S02]  /*4ca0*/  LDG.E.LTC128B R158, desc[UR14][R112.64+0x220] ;  /* 0x0002200e709e7981 */ /* 0x000164000c1e1920 */
.L_x_113:
[----:B------:R-:W-:Y:S05]  /*4cb0*/  BSYNC B1 ;  /* 0x0000000000017941 */ /* 0x000fea0003800000 */
.L_x_112:
        /* <DEDUP_REMOVED lines=8> */
.L_x_115:
[----:B------:R-:W-:Y:S05]  /*4d40*/  BSYNC B1 ;  /* 0x0000000000017941 */ /* 0x000fea0003800000 */
.L_x_114:
        /* <DEDUP_REMOVED lines=8> */
.L_x_117:
[----:B------:R-:W-:Y:S05]  /*4dd0*/  BSYNC B1 ;  /* 0x0000000000017941 */ /* 0x000fea0003800000 */
.L_x_116:
[----:B-----5:R-:W-:Y:S01]  /*4de0*/  IMAD R6, R158, R137, RZ ;  /* 0x000000899e067224 */ /* 0x020fe200078e02ff */
[----:B------:R-:W-:Y:S03]  /*4df0*/  BSSY B1, `(.L_x_118) ;  /* 0x0000006000017945 */ /* 0x000fe60003800000 */
[----:B------:R-:W-:-:S05]  /*4e00*/  IMAD R45, R45, R136, R6 ;  /* 0x000000882d2d7224 */ /* 0x000fca00078e0206 */
[----:B------:R0:W-:Y:S01]  /*4e10*/  @P1 STG.E desc[UR14][R70.64+0x200], R45 ;  /* 0x0002002d46001986 */ /* 0x0001e2000c10190e */
[----:B------:R-:W-:-:S13]  /*4e20*/  ISETP.GT.AND P1, PT, R150, 0x88, P5 ;  /* 0x000000889600780c */ /* 0x000fda0002f24270 */
[----:B0-----:R-:W-:Y:S05]  /*4e30*/  @!P1 BRA `(.L_x_119) ;  /* 0x0000000000049947 */ /* 0x001fea0003800000 */
[----:B------:R0:W5:Y:S02]  /*4e40*/  LDG.E.LTC128B R158, desc[UR14][R120.64+0x220] ;  /* 0x0002200e789e7981 */ /* 0x000164000c1e1920 */
.L_x_119:
[----:B------:R-:W-:Y:S05]  /*4e50*/  BSYNC B1 ;  /* 0x0000000000017941 */ /* 0x000fea0003800000 */
.L_x_118:
[----:B-----5:R-:W-:Y:S01]  /*4e60*/  IMAD R9, R158, R137, RZ ;  /* 0x000000899e097224 */ /* 0x020fe200078e02ff */
[----:B------:R-:W-:Y:S03]  /*4e70*/  BSSY B1, `(.L_x_120) ;  /* 0x0000006000017945 */ /* 0x000fe60003800000 */
[----:B------:R-:W-:-:S05]  /*4e80*/  IMAD R9, R46, R136, R9 ;  /* 0x000000882e097224 */ /* 0x000fca00078e0209 */
[----:B------:R0:W-:Y:S01]  /*4e90*/  @P1 STG.E desc[UR14][R68.64+0x220], R9 ;  /* 0x0002200944001986 */ /* 0x0001e2000c10190e */
[----:B------:R-:W-:-:S13]  /*4ea0*/  ISETP.GT.AND P1, PT, R150, 0x88, P4 ;  /* 0x000000889600780c */ /* 0x000fda0002724270 */
[----:B0-----:R-:W-:Y:S05]  /*4eb0*/  @!P1 BRA `(.L_x_121) ;  /* 0x0000000000049947 */ /* 0x001fea0003800000 */
[----:B------:R0:W5:Y:S02]  /*4ec0*/  LDG.E.LTC128B R158, desc[UR14][R118.64+0x220] ;  /* 0x0002200e769e7981 */ /* 0x000164000c1e1920 */
.L_x_121:
[----:B------:R-:W-:Y:S05]  /*4ed0*/  BSYNC B1 ;  /* 0x0000000000017941 */ /* 0x000fea0003800000 */
.L_x_120:
[----:B-----5:R-:W-:Y:S01]  /*4ee0*/  IMAD R6, R158, R137, RZ ;  /* 0x000000899e067224 */ /* 0x020fe200078e02ff */
[----:B------:R-:W-:Y:S03]  /*4ef0*/  BSSY B1, `(.L_x_122) ;  /* 0x0000006000017945 */ /* 0x000fe60003800000 */
[----:B------:R-:W-:-:S05]  /*4f00*/  IMAD R47, R47, R136, R6 ;  /* 0x000000882f2f7224 */ /* 0x000fca00078e0206 */
[----:B------:R0:W-:Y:S01]  /*4f10*/  @P1 STG.E desc[UR14][R70.64+0x220], R47 ;  /* 0x0002202f46001986 */ /* 0x0001e2000c10190e */
[----:B------:R-:W-:-:S13]  /*4f20*/  ISETP.GT.AND P1, PT, R150, 0x80, P3 ;  /* 0x000000809600780c */ /* 0x000fda0001f24270 */
[----:B0-----:R-:W-:Y:S05]  /*4f30*/  @!P1 BRA `(.L_x_123) ;  /* 0x0000000000049947 */ /* 0x001fea0003800000 */
[----:B------:R0:W5:Y:S02]  /*4f40*/  LDG.E.LTC128B R158, desc[UR14][R124.64+0x200] ;  /* 0x0002000e7c9e7981 */ /* 0x000164000c1e1920 */
.L_x_123:
[----:B------:R-:W-:Y:S05]  /*4f50*/  BSYNC B1 ;  /* 0x0000000000017941 */ /* 0x000fea0003800000 */
.L_x_122:
        /* <DEDUP_REMOVED lines=8> */
.L_x_125:
[----:B------:R-:W-:Y:S05]  /*4fe0*/  BSYNC B1 ;  /* 0x0000000000017941 */ /* 0x000fea0003800000 */
.L_x_124:
[----:B-----5:R-:W-:Y:S01]  /*4ff0*/  IMAD R6, R158, R137, RZ ;  /* 0x000000899e067224 */ /* 0x020fe200078e02ff */
[----:B------:R-:W-:Y:S01]  /*5000*/  ISETP.GT.AND P3, PT, R150, 0x88, P3 ;  /* 0x000000889600780c */ /* 0x000fe20001f64270 */
[----:B------:R-:W-:Y:S02]  /*5010*/  BSSY B1, `(.L_x_126) ;  /* 0x0000005000017945 */ /* 0x000fe40003800000 */
[----:B------:R-:W-:-:S05]  /*5020*/  IMAD R49, R49, R136, R6 ;  /* 0x0000008831317224 */ /* 0x000fca00078e0206 */
[----:B------:R0:W-:Y:S05]  /*5030*/  @P1 STG.E desc[UR14][R74.64+0x200], R49 ;  /* 0x000200314a001986 */ /* 0x0001ea000c10190e */
[----:B------:R-:W-:Y:S05]  /*5040*/  @!P3 BRA `(.L_x_127) ;  /* 0x000000000004b947 */ /* 0x000fea0003800000 */
[----:B------:R0:W5:Y:S02]  /*5050*/  LDG.E.LTC128B R158, desc[UR14][R124.64+0x220] ;  /* 0x0002200e7c9e7981 */ /* 0x000164000c1e1920 */
.L_x_127:
[----:B------:R-:W-:Y:S05]  /*5060*/  BSYNC B1 ;  /* 0x0000000000017941 */ /* 0x000fea0003800000 */
.L_x_126:
[----:B-----5:R-:W-:Y:S01]  /*5070*/  IMAD R9, R158, R137, RZ ;  /* 0x000000899e097224 */ /* 0x020fe200078e02ff */
[----:B------:R-:W-:Y:S01]  /*5080*/  ISETP.GT.AND P1, PT, R150, 0x88, P4 ;  /* 0x000000889600780c */ /* 0x000fe20002724270 */
[----:B------:R-:W-:Y:S02]  /*5090*/  BSSY B1, `(.L_x_128) ;  /* 0x0000005000017945 */ /* 0x000fe40003800000 */
[----:B------:R-:W-:-:S05]  /*50a0*/  IMAD R9, R50, R136, R9 ;  /* 0x0000008832097224 */ /* 0x000fca00078e0209 */
[----:B------:R0:W-:Y:S05]  /*50b0*/  @P3 STG.E desc[UR14][R72.64+0x220], R9 ;  /* 0x0002200948003986 */ /* 0x0001ea000c10190e */
[----:B------:R-:W-:Y:S05]  /*50c0*/  @!P1 BRA `(.L_x_129) ;  /* 0x0000000000049947 */ /* 0x000fea0003800000 */
[----:B------:R0:W5:Y:S02]  /*50d0*/  LDG.E.LTC128B R158, desc[UR14][R122.64+0x220] ;  /* 0x0002200e7a9e7981 */ /* 0x000164000c1e1920 */
.L_x_129:
[----:B------:R-:W-:Y:S05]  /*50e0*/  BSYNC B1 ;  /* 0x0000000000017941 */ /* 0x000fea0003800000 */
.L_x_128:
[----:B-----5:R-:W-:Y:S01]  /*50f0*/  IMAD R6, R158, R137, RZ ;  /* 0x000000899e067224 */ /* 0x020fe200078e02ff */
[----:B------:R-:W-:Y:S01]  /*5100*/  ISETP.GT.AND P3, PT, R150, 0x80, P2 ;  /* 0x000000809600780c */ /* 0x000fe20001764270 */
[----:B------:R-:W-:Y:S02]  /*5110*/  BSSY B1, `(.L_x_130) ;  /* 0x0000005000017945 */ /* 0x000fe40003800000 */
[----:B------:R-:W-:-:S05]  /*5120*/  IMAD R51, R51, R136, R6 ;  /* 0x0000008833337224 */ /* 0x000fca00078e0206 */
[----:B------:R0:W-:Y:S05]  /*5130*/  @P1 STG.E desc[UR14][R74.64+0x220], R51 ;  /* 0x000220334a001986 */ /* 0x0001ea000c10190e */
[----:B------:R-:W-:Y:S05]  /*5140*/  @!P3 BRA `(.L_x_131) ;  /* 0x000000000004b947 */ /* 0x000fea0003800000 */
[----:B------:R0:W5:Y:S02]  /*5150*/  LDG.E.LTC128B R158, desc[UR14][R12.64+0x200] ;  /* 0x0002000e0c9e7981 */ /* 0x000164000c1e1920 */
.L_x_131:
[----:B------:R-:W-:Y:S05]  /*5160*/  BSYNC B1 ;  /* 0x0000000000017941 */ /* 0x000fea0003800000 */
.L_x_130:
[----:B0----5:R-:W-:Y:S01]  /*5170*/  IMAD R9, R158, R137, RZ ;  /* 0x000000899e097224 */ /* 0x021fe200078e02ff */
[----:B------:R-:W-:Y:S01]  /*5180*/  ISETP.GT.AND P1, PT, R150, 0x80, P6 ;  /* 0x000000809600780c */ /* 0x000fe20003724270 */
[----:B------:R-:W-:Y:S02]  /*5190*/  BSSY B1, `(.L_x_132) ;  /* 0x0000005000017945 */ /* 0x000fe40003800000 */
[----:B------:R-:W-:-:S05]  /*51a0*/  IMAD R9, R52, R136, R9 ;  /* 0x0000008834097224 */ /* 0x000fca00078e0209 */
[----:B------:R0:W-:Y:S05]  /*51b0*/  @P3 STG.E desc[UR14][R76.64+0x200], R9 ;  /* 0x000200094c003986 */ /* 0x0001ea000c10190e */
[----:B------:R-:W-:Y:S05]  /*51c0*/  @!P1 BRA `(.L_x_133) ;  /* 0x0000000000049947 */ /* 0x000fea0003800000 */
[----:B------:R0:W5:Y:S02]  /*51d0*/  LDG.E.LTC128B R158, desc[UR14][R16.64+0x200] ;  /* 0x0002000e109e7981 */ /* 0x000164000c1e1920 */
.L_x_133:
[----:B------:R-:W-:Y:S05]  /*51e0*/  BSYNC B1 ;  /* 0x0000000000017941 */ /* 0x000fea0003800000 */
.L_x_132:
[----:B-----5:R-:W-:Y:S01]  /*51f0*/  IMAD R6, R158, R137, RZ ;  /* 0x000000899e067224 */ /* 0x020fe200078e02ff */
[----:B------:R-:W-:Y:S01]  /*5200*/  ISETP.GT.AND P2, PT, R150, 0x88, P2 ;  /* 0x000000889600780c */ /* 0x000fe20001744270 */
[----:B------:R-:W-:Y:S02]  /*5210*/  BSSY B1, `(.L_x_134) ;  /* 0x0000005000017945 */ /* 0x000fe40003800000 */
[----:B------:R-:W-:-:S05]  /*5220*/  IMAD R53, R53, R136, R6 ;  /* 0x0000008835357224 */ /* 0x000fca00078e0206 */
[----:B------:R0:W-:Y:S05]  /*5230*/  @P1 STG.E desc[UR14][R14.64+0x200], R53 ;  /* 0x000200350e001986 */ /* 0x0001ea000c10190e */
[----:B------:R-:W-:Y:S05]  /*5240*/  @!P2 BRA `(.L_x_135) ;  /* 0x000000000004a947 */ /* 0x000fea0003800000 */
[----:B------:R0:W5:Y:S02]  /*5250*/  LDG.E.LTC128B R158, desc[UR14][R12.64+0x220] ;  /* 0x0002200e0c9e7981 */ /* 0x000164000c1e1920 */
.L_x_135:
[----:B------:R-:W-:Y:S05]  /*5260*/  BSYNC B1 ;  /* 0x0000000000017941 */ /* 0x000fea0003800000 */
.L_x_134:
[----:B0----5:R-:W-:Y:S01]  /*5270*/  IMAD R9, R158, R137, RZ ;  /* 0x000000899e097224 */ /* 0x021fe200078e02ff */
[----:B------:R-:W-:Y:S01]  /*5280*/  ISETP.GT.AND P1, PT, R150, 0x88, P6 ;  /* 0x000000889600780c */ /* 0x000fe20003724270 */
[----:B------:R-:W-:Y:S02]  /*5290*/  BSSY B1, `(.L_x_136) ;  /* 0x0000005000017945 */ /* 0x000fe40003800000 */
[----:B------:R-:W-:-:S05]  /*52a0*/  IMAD R9, R54, R136, R9 ;  /* 0x0000008836097224 */ /* 0x000fca00078e0209 */
[----:B------:R0:W-:Y:S05]  /*52b0*/  @P2 STG.E desc[UR14][R76.64+0x220], R9 ;  /* 0x000220094c002986 */ /* 0x0001ea000c10190e */
[----:B------:R-:W-:Y:S05]  /*52c0*/  @!P1 BRA `(.L_x_137) ;  /* 0x0000000000049947 */ /* 0x000fea0003800000 */
[----:B------:R0:W5:Y:S02]  /*52d0*/  LDG.E.LTC128B R158, desc[UR14][R16.64+0x220] ;  /* 0x0002200e109e7981 */ /* 0x000164000c1e1920 */
.L_x_137:
[----:B------:R-:W-:Y:S05]  /*52e0*/  BSYNC B1 ;  /* 0x0000000000017941 */ /* 0x000fea0003800000 */
.L_x_136:
[----:B-----5:R-:W-:-:S04]  /*52f0*/  IMAD R158, R158, R137, RZ ;  /* 0x000000899e9e7224 */ /* 0x020fc800078e02ff */
[----:B------:R-:W-:Y:S01]  /*5300*/  IMAD R55, R55, R136, R158 ;  /* 0x0000008837377224 */ /* 0x000fe200078e029e */
[----:B------:R-:W-:Y:S06]  /*5310*/  @!P1 BRA `(.L_x_138) ;  /* 0x00000010009c9947 */ /* 0x000fec0003800000 */
[----:B------:R0:W-:Y:S01]  /*5320*/  STG.E desc[UR14][R14.64+0x220], R55 ;  /* 0x000220370e007986 */ /* 0x0001e2000c10190e */
[----:B------:R-:W-:Y:S05]  /*5330*/  BRA `(.L_x_138) ;  /* 0x0000001000947947 */ /* 0x000fea0003800000 */
.L_x_27:
[----:B------:R-:W-:Y:S01]  /*5340*/  ULDC.64 UR8, c[0x0][0x6c0] ;  /* 0x0001b00000087ab9 */ /* 0x000fe20000000a00 */
[----:B------:R-:W-:Y:S01]  /*5350*/  P2R R96, PR, RZ, 0x1 ;  /* 0x00000001ff607803 */ /* 0x000fe20000000000 */
[-C--:B0-2---:R-:W-:Y:S01]  /*5360*/  IMAD R13, R56, R136.reuse, RZ ;  /* 0x00000088380d7224 */ /* 0x085fe200078e02ff */
[----:B------:R-:W-:Y:S01]  /*5370*/  LEA R8, P3, R20, UR8, 0x2 ;  /* 0x0000000814087c11 */ /* 0x000fe2000f8610ff */
[-C--:B------:R-:W-:Y:S01]  /*5380*/  IMAD R57, R57, R136.reuse, RZ ;  /* 0x0000008839397224 */ /* 0x080fe200078e02ff */
[----:B------:R-:W-:Y:S01]  /*5390*/  ISETP.GT.AND P0, PT, R151, 0x1, PT ;  /* 0x000000019700780c */ /* 0x000fe20003f04270 */
[-C--:B------:R-:W-:Y:S01]  /*53a0*/  IMAD R17, R58, R136.reuse, RZ ;  /* 0x000000883a117224 */ /* 0x080fe200078e02ff */
[----:B------:R-:W-:Y:S01]  /*53b0*/  LEA.HI.X R9, R20, UR9, R91, 0x2, P3 ;  /* 0x0000000914097c11 */ /* 0x000fe200098f145b */
[----:B------:R-:W-:Y:S01]  /*53c0*/  IMAD R59, R59, R136, RZ ;  /* 0x000000883b3b7224 */ /* 0x000fe200078e02ff */
[----:B------:R-:W-:Y:S01]  /*53d0*/  ISETP.GT.AND P3, PT, R150, RZ, P0 ;  /* 0x000000ff9600720c */ /* 0x000fe20000764270 */
[----:B------:R-:W-:Y:S01]  /*53e0*/  USHF.L.U32 UR8, UR6, 0x2, URZ ;  /* 0x0000000206087899 */ /* 0x000fe2000800063f */
[----:B------:R-:W-:Y:S01]  /*53f0*/  LEA R10, P4, R14, R8, 0x2 ;  /* 0x000000080e0a7211 */ /* 0x000fe200078810ff */
[----:B------:R0:W-:Y:S01]  /*5400*/  @P2 STG.E desc[UR14][R8.64], R13 ;  /* 0x0000000d08002986 */ /* 0x0001e2000c10190e */
[----:B------:R-:W-:Y:S01]  /*5410*/  ISETP.GT.AND P2, PT, R150, 0x8, P1 ;  /* 0x000000089600780c */ /* 0x000fe20000f44270 */
[----:B------:R-:W-:Y:S01]  /*5420*/  USHF.L.U64.HI UR7, UR6, 0x2, UR5 ;  /* 0x0000000206077899 */ /* 0x000fe20008010205 */
[C---:B------:R-:W-:Y:S01]  /*5430*/  LEA.HI.X R11, R14.reuse, R9, R15, 0x2, P4 ;  /* 0x000000090e0b7211 */ /* 0x040fe200020f140f */
[----:B------:R-:W-:Y:S01]  /*5440*/  IMAD R15, R15, 0x1c, RZ ;  /* 0x0000001c0f0f7824 */ /* 0x000fe200078e02ff */
[----:B------:R-:W-:Y:S01]  /*5450*/  ISETP.GT.AND P6, PT, R151, 0x8, PT ;  /* 0x000000089700780c */ /* 0x000fe20003fc4270 */
[-C--:B------:R-:W-:Y:S01]  /*5460*/  IMAD R61, R61, R136.reuse, RZ ;  /* 0x000000883d3d7224 */ /* 0x080fe200078e02ff */
[----:B------:R-:W-:Y:S01]  /*5470*/  ISETP.GT.AND P5, PT, R151, 0x9, PT ;  /* 0x000000099700780c */ /* 0x000fe20003fa4270 */
[----:B------:R-:W-:Y:S01]  /*5480*/  IMAD.WIDE.U32 R20, R14, 0x1c, R10 ;  /* 0x0000001c0e147825 */ /* 0x000fe200078e000a */
[----:B------:R-:W-:Y:S01]  /*5490*/  P2R R6, PR, RZ, 0x1 ;  /* 0x00000001ff067803 */ /* 0x000fe20000000000 */
[----:B------:R1:W-:Y:S01]  /*54a0*/  @P3 STG.E desc[UR14][R10.64], R57 ;  /* 0x000000390a003986 */ /* 0x0003e2000c10190e */
[C---:B------:R-:W-:Y:S01]  /*54b0*/  ISETP.GT.AND P3, PT, R150.reuse, 0x8, P0 ;  /* 0x000000089600780c */ /* 0x040fe20000764270 */
[----:B------:R-:W-:Y:S01]  /*54c0*/  IMAD.IADD R21, R15, 0x1, R21 ;  /* 0x000000010f157824 */ /* 0x000fe200078e0215 */
[----:B------:R-:W-:Y:S01]  /*54d0*/  ISETP.GT.AND P0, PT, R151, 0x11, PT ;  /* 0x000000119700780c */ /* 0x000fe20003f04270 */
[----:B------:R-:W-:Y:S01]  /*54e0*/  @P2 STG.E desc[UR14][R8.64+0x20], R17 ;  /* 0x0000201108002986 */ /* 0x000fe2000c10190e */
[----:B------:R-:W-:Y:S01]  /*54f0*/  ISETP.GT.AND P2, PT, R150, RZ, P6 ;  /* 0x000000ff9600720c */ /* 0x000fe20003744270 */
[----:B0-----:R-:W-:-:S02]  /*5500*/  IMAD R13, R60, R136, RZ ;  /* 0x000000883c0d7224 */ /* 0x001fc400078e02ff */
[-C--:B------:R-:W-:Y:S02]  /*5510*/  IMAD R15, R62, R136.reuse, RZ ;  /* 0x000000883e0f7224 */ /* 0x080fe400078e02ff */
[-C--:B------:R-:W-:Y:S02]  /*5520*/  IMAD R65, R65, R136.reuse, RZ ;  /* 0x0000008841417224 */ /* 0x080fe400078e02ff */
[-C--:B-1----:R-:W-:Y:S02]  /*5530*/  IMAD R57, R63, R136.reuse, RZ ;  /* 0x000000883f397224 */ /* 0x082fe400078e02ff */
[----:B------:R0:W-:Y:S01]  /*5540*/  @P3 STG.E desc[UR14][R10.64+0x20], R59 ;  /* 0x0000203b0a003986 */ /* 0x0001e2000c10190e */
[----:B------:R-:W-:Y:S01]  /*5550*/  IADD3 R18, P3, R10, UR8, RZ ;  /* 0x000000080a127c10 */ /* 0x000fe2000ff7e0ff */
[-C--:B------:R-:W-:Y:S02]  /*5560*/  IMAD R67, R67, R136.reuse, RZ ;  /* 0x0000008843437224 */ /* 0x080fe400078e02ff */
[----:B------:R-:W-:Y:S01]  /*5570*/  @P2 STG.E desc[UR14][R20.64], R13 ;  /* 0x0000000d14002986 */ /* 0x000fe2000c10190e */
[----:B------:R-:W-:Y:S01]  /*5580*/  ISETP.GT.AND P2, PT, R150, RZ, P5 ;  /* 0x000000ff9600720c */ /* 0x000fe20002f44270 */
[-C--:B------:R-:W-:Y:S01]  /*5590*/  IMAD R69, R69, R136.reuse, RZ ;  /* 0x0000008845457224 */ /* 0x080fe200078e02ff */
[----:B------:R-:W-:Y:S01]  /*55a0*/  IADD3.X R19, R11, UR7, RZ, P3, !PT ;  /* 0x000000070b137c10 */ /* 0x000fe20009ffe4ff */
[-C--:B------:R-:W-:Y:S01]  /*55b0*/  IMAD R71, R71, R136.reuse, RZ ;  /* 0x0000008847477224 */ /* 0x080fe200078e02ff */
[----:B------:R-:W-:Y:S01]  /*55c0*/  ISETP.GT.AND P3, PT, R151, 0x10, PT ;  /* 0x000000109700780c */ /* 0x000fe20003f64270 */
[----:B------:R-:W-:-:S02]  /*55d0*/  IMAD R73, R73, R136, RZ ;  /* 0x0000008849497224 */ /* 0x000fc400078e02ff */
[-C--:B0-----:R-:W-:Y:S02]  /*55e0*/  IMAD R59, R66, R136.reuse, RZ ;  /* 0x00000088423b7224 */ /* 0x081fe400078e02ff */
[-C--:B------:R-:W-:Y:S02]  /*55f0*/  IMAD R75, R75, R136.reuse, RZ ;  /* 0x000000884b4b7224 */ /* 0x080fe400078e02ff */
[-C--:B------:R-:W-:Y:S02]  /*5600*/  IMAD R91, R76, R136.reuse, RZ ;  /* 0x000000884c5b7224 */ /* 0x080fe400078e02ff */
[----:B------:R-:W-:Y:S01]  /*5610*/  @P2 STG.E desc[UR14][R18.64], R61 ;  /* 0x0000003d12002986 */ /* 0x000fe2000c10190e */
[----:B------:R-:W-:Y:S01]  /*5620*/  ISETP.GT.AND P2, PT, R150, 0x8, P6 ;  /* 0x000000089600780c */ /* 0x000fe20003744270 */
[-C--:B------:R-:W-:Y:S02]  /*5630*/  IMAD R77, R77, R136.reuse, RZ ;  /* 0x000000884d4d7224 */ /* 0x080fe400078e02ff */
[----:B------:R-:W-:-:S02]  /*5640*/  IMAD R97, R78, R136, RZ ;  /* 0x000000884e617224 */ /* 0x000fc400078e02ff */
[-C--:B------:R-:W-:Y:S02]  /*5650*/  IMAD R99, R80, R136.reuse, RZ ;  /* 0x0000008850637224 */ /* 0x080fe400078e02ff */
[-C--:B------:R-:W-:Y:S02]  /*5660*/  IMAD R101, R81, R136.reuse, RZ ;  /* 0x0000008851657224 */ /* 0x080fe400078e02ff */
[-C--:B------:R-:W-:Y:S02]  /*5670*/  IMAD R85, R85, R136.reuse, RZ ;  /* 0x0000008855557224 */ /* 0x080fe400078e02ff */
[-C--:B------:R-:W-:Y:S02]  /*5680*/  IMAD R87, R87, R136.reuse, RZ ;  /* 0x0000008857577224 */ /* 0x080fe400078e02ff */
[----:B------:R-:W-:Y:S01]  /*5690*/  @P2 STG.E desc[UR14][R20.64+0x20], R15 ;  /* 0x0000200f14002986 */ /* 0x000fe2000c10190e */
[----:B------:R-:W-:Y:S01]  /*56a0*/  ISETP.GT.AND P2, PT, R150, 0x8, P5 ;  /* 0x000000089600780c */ /* 0x000fe20002f44270 */
[----:B------:R-:W-:-:S02]  /*56b0*/  IMAD R25, R25, R136, RZ ;  /* 0x0000008819197224 */ /* 0x000fc400078e02ff */
[-C--:B------:R-:W-:Y:S02]  /*56c0*/  IMAD R27, R27, R136.reuse, RZ ;  /* 0x000000881b1b7224 */ /* 0x080fe400078e02ff */
[-C--:B------:R-:W-:Y:S02]  /*56d0*/  IMAD R29, R29, R136.reuse, RZ ;  /* 0x000000881d1d7224 */ /* 0x080fe400078e02ff */
[-C--:B------:R-:W-:Y:S02]  /*56e0*/  IMAD R31, R31, R136.reuse, RZ ;  /* 0x000000881f1f7224 */ /* 0x080fe400078e02ff */
[-C--:B------:R-:W-:Y:S02]  /*56f0*/  IMAD R33, R33, R136.reuse, RZ ;  /* 0x0000008821217224 */ /* 0x080fe400078e02ff */
[-C--:B------:R-:W-:Y:S02]  /*5700*/  IMAD R35, R35, R136.reuse, RZ ;  /* 0x0000008823237224 */ /* 0x080fe400078e02ff */
[----:B------:R0:W-:Y:S01]  /*5710*/  @P2 STG.E desc[UR14][R18.64+0x20], R57 ;  /* 0x0000203912002986 */ /* 0x0001e2000c10190e */
[----:B------:R-:W-:Y:S01]  /*5720*/  IADD3 R88, P2, R20, UR8, RZ ;  /* 0x0000000814587c10 */ /* 0x000fe2000ff5e0ff */
[----:B------:R-:W-:-:S02]  /*5730*/  IMAD R37, R37, R136, RZ ;  /* 0x0000008825257224 */ /* 0x000fc400078e02ff */
[-C--:B------:R-:W-:Y:S01]  /*5740*/  IMAD R39, R39, R136.reuse, RZ ;  /* 0x0000008827277224 */ /* 0x080fe200078e02ff */
[----:B------:R-:W-:Y:S01]  /*5750*/  IADD3.X R89, R21, UR7, RZ, P2, !PT ;  /* 0x0000000715597c10 */ /* 0x000fe200097fe4ff */
[-C--:B------:R-:W-:Y:S01]  /*5760*/  IMAD R41, R41, R136.reuse, RZ ;  /* 0x0000008829297224 */ /* 0x080fe200078e02ff */
[----:B------:R-:W-:Y:S01]  /*5770*/  IADD3 R62, P2, R18, UR8, RZ ;  /* 0x00000008123e7c10 */ /* 0x000fe2000ff5e0ff */
[-C--:B------:R-:W-:Y:S02]  /*5780*/  IMAD R43, R43, R136.reuse, RZ ;  /* 0x000000882b2b7224 */ /* 0x080fe400078e02ff */
[-C--:B------:R-:W-:Y:S01]  /*5790*/  IMAD R45, R45, R136.reuse, RZ ;  /* 0x000000882d2d7224 */ /* 0x080fe200078e02ff */
[----:B------:R-:W-:Y:S01]  /*57a0*/  IADD3.X R63, R19, UR7, RZ, P2, !PT ;  /* 0x00000007133f7c10 */ /* 0x000fe200097fe4ff */
[-C--:B0-----:R-:W-:Y:S01]  /*57b0*/  IMAD R57, R64, R136.reuse, RZ ;  /* 0x0000008840397224 */ /* 0x081fe200078e02ff */
[----:B------:R-:W-:Y:S01]  /*57c0*/  IADD3 R22, P2, R62, UR8, RZ ;  /* 0x000000083e167c10 */ /* 0x000fe2000ff5e0ff */
[----:B------:R-:W-:-:S02]  /*57d0*/  IMAD R47, R47, R136, RZ ;  /* 0x000000882f2f7224 */ /* 0x000fc400078e02ff */
[-C--:B------:R-:W-:Y:S01]  /*57e0*/  IMAD R49, R49, R136.reuse, RZ ;  /* 0x0000008831317224 */ /* 0x080fe200078e02ff */
[----:B------:R-:W-:Y:S01]  /*57f0*/  IADD3.X R23, R63, UR7, RZ, P2, !PT ;  /* 0x000000073f177c10 */ /* 0x000fe200097fe4ff */
[-C--:B------:R-:W-:Y:S01]  /*5800*/  IMAD R51, R51, R136.reuse, RZ ;  /* 0x0000008833337224 */ /* 0x080fe200078e02ff */
[----:B------:R-:W-:Y:S01]  /*5810*/  IADD3 R16, P2, R62, UR8, RZ ;  /* 0x000000083e107c10 */ /* 0x000fe2000ff5e0ff */
[-C--:B------:R-:W-:Y:S02]  /*5820*/  IMAD R53, R53, R136.reuse, RZ ;  /* 0x0000008835357224 */ /* 0x080fe400078e02ff */
[----:B------:R-:W-:Y:S01]  /*5830*/  IMAD R55, R55, R136, RZ ;  /* 0x0000008837377224 */ /* 0x000fe200078e02ff */
[----:B------:R-:W-:Y:S02]  /*5840*/  IADD3.X R17, R63, UR7, RZ, P2, !PT ;  /* 0x000000073f117c10 */ /* 0x000fe400097fe4ff */
[----:B------:R-:W-:-:S04]  /*5850*/  IADD3 R14, P2, R22, UR8, RZ ;  /* 0x00000008160e7c10 */ /* 0x000fc8000ff5e0ff */
[----:B------:R-:W-:Y:S02]  /*5860*/  IADD3.X R15, R23, UR7, RZ, P2, !PT ;  /* 0x00000007170f7c10 */ /* 0x000fe400097fe4ff */
[----:B------:R-:W-:-:S04]  /*5870*/  IADD3 R12, P2, R16, UR8, RZ ;  /* 0x00000008100c7c10 */ /* 0x000fc8000ff5e0ff */
[----:B------:R-:W-:Y:S02]  /*5880*/  IADD3.X R13, R17, UR7, RZ, P2, !PT ;  /* 0x00000007110d7c10 */ /* 0x000fe400097fe4ff */
[----:B------:R-:W-:-:S13]  /*5890*/  ISETP.GT.AND P2, PT, R150, RZ, P3 ;  /* 0x000000ff9600720c */ /* 0x000fda0001f44270 */
[----:B------:R-:W-:Y:S01]  /*58a0*/  @P2 STG.E desc[UR14][R88.64], R57 ;  /* 0x0000003958002986 */ /* 0x000fe2000c10190e */
[----:B------:R-:W-:-:S13]  /*58b0*/  ISETP.GT.AND P2, PT, R150, RZ, P0 ;  /* 0x000000ff9600720c */ /* 0x000fda0000744270 */
[----:B------:R0:W-:Y:S01]  /*58c0*/  @P2 STG.E desc[UR14][R62.64], R65 ;  /* 0x000000413e002986 */ /* 0x0001e2000c10190e */
[----:B------:R-:W-:Y:S02]  /*58d0*/  ISETP.GT.AND P2, PT, R150, 0x8, P3 ;  /* 0x000000089600780c */ /* 0x000fe40001f44270 */
[----:B------:R-:W-:Y:S01]  /*58e0*/  ISETP.GT.AND P3, PT, R151, 0x18, PT ;  /* 0x000000189700780c */ /* 0x000fe20003f64270 */
[----:B0-----:R-:W-:-:S10]  /*58f0*/  IMAD R65, R68, R136, RZ ;  /* 0x0000008844417224 */ /* 0x001fd400078e02ff */
[----:B------:R-:W-:Y:S02]  /*5900*/  @P2 IMAD.MOV.U32 R56, RZ, RZ, R88 ;  /* 0x000000ffff382224 */ /* 0x000fe400078e0058 */
[----:B------:R-:W-:-:S05]  /*5910*/  @P2 IMAD.MOV.U32 R57, RZ, RZ, R89 ;  /* 0x000000ffff392224 */ /* 0x000fca00078e0059 */
[----:B------:R0:W-:Y:S01]  /*5920*/  @P2 STG.E desc[UR14][R56.64+0x20], R59 ;  /* 0x0000203b38002986 */ /* 0x0001e2000c10190e */
[----:B------:R-:W-:Y:S02]  /*5930*/  ISETP.GT.AND P2, PT, R150, 0x8, P0 ;  /* 0x000000089600780c */ /* 0x000fe40000744270 */
[----:B------:R-:W-:Y:S01]  /*5940*/  ISETP.GT.AND P0, PT, R151, 0x19, PT ;  /* 0x000000199700780c */ /* 0x000fe20003f04270 */
[----:B0-----:R-:W-:-:S10]  /*5950*/  IMAD R59, R70, R136, RZ ;  /* 0x00000088463b7224 */ /* 0x001fd400078e02ff */
[----:B------:R-:W-:Y:S02]  /*5960*/  @P2 IMAD.MOV.U32 R56, RZ, RZ, R62 ;  /* 0x000000ffff382224 */ /* 0x000fe400078e003e */
[----:B------:R-:W-:-:S05]  /*5970*/  @P2 IMAD.MOV.U32 R57, RZ, RZ, R63 ;  /* 0x000000ffff392224 */ /* 0x000fca00078e003f */
[----:B------:R0:W-:Y:S01]  /*5980*/  @P2 STG.E desc[UR14][R56.64+0x20], R67 ;  /* 0x0000204338002986 */ /* 0x0001e2000c10190e */
[----:B------:R-:W-:-:S04]  /*5990*/  IADD3 R94, P2, R88, UR8, RZ ;  /* 0x00000008585e7c10 */ /* 0x000fc8000ff5e0ff */
[----:B------:R-:W-:Y:S02]  /*59a0*/  IADD3.X R95, R89, UR7, RZ, P2, !PT ;  /* 0x00000007595f7c10 */ /* 0x000fe400097fe4ff */
[----:B------:R-:W-:Y:S01]  /*59b0*/  ISETP.GT.AND P2, PT, R150, RZ, P3 ;  /* 0x000000ff9600720c */ /* 0x000fe20001f44270 */
[----:B0-----:R-:W-:-:S12]  /*59c0*/  IMAD R67, R72, R136, RZ ;  /* 0x0000008848437224 */ /* 0x001fd800078e02ff */
[----:B------:R-:W-:Y:S01]  /*59d0*/  @P2 STG.E desc[UR14][R94.64], R65 ;  /* 0x000000415e002986 */ /* 0x000fe2000c10190e */
[----:B------:R-:W-:-:S13]  /*59e0*/  ISETP.GT.AND P2, PT, R150, RZ, P0 ;  /* 0x000000ff9600720c */ /* 0x000fda0000744270 */
[----:B------:R0:W-:Y:S01]  /*59f0*/  @P2 STG.E desc[UR14][R22.64], R69 ;  /* 0x0000004516002986 */ /* 0x0001e2000c10190e */
[----:B------:R-:W-:-:S04]  /*5a00*/  IADD3 R92, P2, R88, UR8, RZ ;  /* 0x00000008585c7c10 */ /* 0x000fc8000ff5e0ff */
[----:B------:R-:W-:Y:S02]  /*5a10*/  IADD3.X R93, R89, UR7, RZ, P2, !PT ;  /* 0x00000007595d7c10 */ /* 0x000fe400097fe4ff */
[----:B------:R-:W-:-:S04]  /*5a20*/  IADD3 R60, P2, R14, UR8, RZ ;  /* 0x000000080e3c7c10 */ /* 0x000fc8000ff5e0ff */
[----:B------:R-:W-:Y:S02]  /*5a30*/  IADD3.X R61, R15, UR7, RZ, P2, !PT ;  /* 0x000000070f3d7c10 */ /* 0x000fe400097fe4ff */
[----:B------:R-:W-:-:S04]  /*5a40*/  IADD3 R56, P2, R12, UR8, RZ ;  /* 0x000000080c387c10 */ /* 0x000fc8000ff5e0ff */
[----:B------:R-:W-:Y:S02]  /*5a50*/  IADD3.X R57, R13, UR7, RZ, P2, !PT ;  /* 0x000000070d397c10 */ /* 0x000fe400097fe4ff */
[----:B------:R-:W-:Y:S02]  /*5a60*/  ISETP.GT.AND P2, PT, R150, 0x8, P3 ;  /* 0x000000089600780c */ /* 0x000fe40001f44270 */
[----:B------:R-:W-:-:S11]  /*5a70*/  ISETP.GT.AND P3, PT, R151, 0x20, PT ;  /* 0x000000209700780c */ /* 0x000fd60003f64270 */
[----:B------:R-:W-:Y:S01]  /*5a80*/  @P2 STG.E desc[UR14][R92.64+0x20], R59 ;  /* 0x0000203b5c002986 */ /* 0x000fe2000c10190e */
[----:B------:R-:W-:Y:S02]  /*5a90*/  ISETP.GT.AND P2, PT, R150, 0x8, P0 ;  /* 0x000000089600780c */ /* 0x000fe40000744270 */
[----:B------:R-:W-:-:S11]  /*5aa0*/  ISETP.GT.AND P0, PT, R151, 0x21, PT ;  /* 0x000000219700780c */ /* 0x000fd60003f04270 */
[----:B------:R-:W-:Y:S01]  /*5ab0*/  @P2 STG.E desc[UR14][R16.64+0x20], R71 ;  /* 0x0000204710002986 */ /* 0x000fe2000c10190e */
[----:B------:R-:W-:-:S04]  /*5ac0*/  IADD3 R68, P2, R94, UR8, RZ ;  /* 0x000000085e447c10 */ /* 0x000fc8000ff5e0ff */
[----:B0-----:R-:W-:Y:S02]  /*5ad0*/  IADD3.X R69, R95, UR7, RZ, P2, !PT ;  /* 0x000000075f457c10 */ /* 0x001fe400097fe4ff */
[----:B------:R-:W-:-:S13]  /*5ae0*/  ISETP.GT.AND P2, PT, R150, RZ, P3 ;  /* 0x000000ff9600720c */ /* 0x000fda0001f44270 */
[----:B------:R0:W-:Y:S01]  /*5af0*/  @P2 STG.E desc[UR14][R68.64], R67 ;  /* 0x0000004344002986 */ /* 0x0001e2000c10190e */
[----:B------:R-:W-:Y:S01]  /*5b00*/  ISETP.GT.AND P2, PT, R150, RZ, P0 ;  /* 0x000000ff9600720c */ /* 0x000fe20000744270 */
[----:B0-----:R-:W-:-:S12]  /*5b10*/  IMAD R67, R74, R136, RZ ;  /* 0x000000884a437224 */ /* 0x001fd800078e02ff */
[----:B------:R0:W-:Y:S01]  /*5b20*/  @P2 STG.E desc[UR14][R14.64], R73 ;  /* 0x000000490e002986 */ /* 0x0001e2000c10190e */
[----:B------:R-:W-:-:S04]  /*5b30*/  IADD3 R70, P2, R92, UR8, RZ ;  /* 0x000000085c467c10 */ /* 0x000fc8000ff5e0ff */
[----:B------:R-:W-:Y:S02]  /*5b40*/  IADD3.X R71, R93, UR7, RZ, P2, !PT ;  /* 0x000000075d477c10 */ /* 0x000fe400097fe4ff */
[----:B------:R-:W-:-:S04]  /*5b50*/  IADD3 R64, P2, R60, UR8, RZ ;  /* 0x000000083c407c10 */ /* 0x000fc8000ff5e0ff */
[----:B------:R-:W-:Y:S02]  /*5b60*/  IADD3.X R65, R61, UR7, RZ, P2, !PT ;  /* 0x000000073d417c10 */ /* 0x000fe400097fe4ff */
[----:B------:R-:W-:-:S04]  /*5b70*/  IADD3 R58, P2, R56, UR8, RZ ;  /* 0x00000008383a7c10 */ /* 0x000fc8000ff5e0ff */
[----:B------:R-:W-:Y:S02]  /*5b80*/  IADD3.X R59, R57, UR7, RZ, P2, !PT ;  /* 0x00000007393b7c10 */ /* 0x000fe400097fe4ff */
[----:B------:R-:W-:-:S13]  /*5b90*/  ISETP.GT.AND P2, PT, R150, 0x8, P3 ;  /* 0x000000089600780c */ /* 0x000fda0001f44270 */
        /* <DEDUP_REMOVED lines=8> */
[----:B------:R-:W-:-:S04]  /*5c20*/  ISETP.GT.AND P2, PT, R151, 0x29, PT ;  /* 0x000000299700780c */ /* 0x000fc80003f44270 */
[----:B------:R-:W-:Y:S01]  /*5c30*/  ISETP.GT.AND P3, PT, R150, RZ, P2 ;  /* 0x000000ff9600720c */ /* 0x000fe20001764270 */
[----:B0-----:R-:W-:-:S12]  /*5c40*/  IMAD R91, R79, R136, RZ ;  /* 0x000000884f5b7224 */ /* 0x001fd800078e02ff */
[----:B------:R-:W-:Y:S01]  /*5c50*/  @P3 STG.E desc[UR14][R60.64], R77 ;  /* 0x0000004d3c003986 */ /* 0x000fe2000c10190e */
[----:B------:R-:W-:-:S04]  /*5c60*/  IADD3 R74, P3, R70, UR8, RZ ;  /* 0x00000008464a7c10 */ /* 0x000fc8000ff7e0ff */
[----:B------:R-:W-:Y:S02]  /*5c70*/  IADD3.X R75, R71, UR7, RZ, P3, !PT ;  /* 0x00000007474b7c10 */ /* 0x000fe40009ffe4ff */
[----:B------:R-:W-:-:S04]  /*5c80*/  IADD3 R66, P3, R64, UR8, RZ ;  /* 0x0000000840427c10 */ /* 0x000fc8000ff7e0ff */
[----:B------:R-:W-:Y:S02]  /*5c90*/  IADD3.X R67, R65, UR7, RZ, P3, !PT ;  /* 0x0000000741437c10 */ /* 0x000fe40009ffe4ff */
[----:B------:R-:W-:-:S13]  /*5ca0*/  ISETP.GT.AND P3, PT, R150, 0x8, P0 ;  /* 0x000000089600780c */ /* 0x000fda0000764270 */
[----:B------:R0:W-:Y:S01]  /*5cb0*/  @P3 STG.E desc[UR14][R74.64+0x20], R97 ;  /* 0x000020614a003986 */ /* 0x0001e2000c10190e */
[----:B------:R-:W-:Y:S01]  /*5cc0*/  ISETP.GT.AND P3, PT, R150, 0x8, P2 ;  /* 0x000000089600780c */ /* 0x000fe20001764270 */
[----:B0-----:R-:W-:-:S12]  /*5cd0*/  IMAD R97, R83, R136, RZ ;  /* 0x0000008853617224 */ /* 0x001fd800078e02ff */
[----:B------:R0:W-:Y:S01]  /*5ce0*/  @P3 STG.E desc[UR14][R56.64+0x20], R91 ;  /* 0x0000205b38003986 */ /* 0x0001e2000c10190e */
[----:B------:R-:W-:-:S04]  /*5cf0*/  IADD3 R78, P3, R72, UR8, RZ ;  /* 0x00000008484e7c10 */ /* 0x000fc8000ff7e0ff */
[----:B------:R-:W-:Y:S02]  /*5d00*/  IADD3.X R79, R73, UR7, RZ, P3, !PT ;  /* 0x00000007494f7c10 */ /* 0x000fe40009ffe4ff */
[----:B------:R-:W-:-:S04]  /*5d10*/  ISETP.GT.AND P3, PT, R151, 0x30, PT ;  /* 0x000000309700780c */ /* 0x000fc80003f64270 */
[----:B------:R-:W-:Y:S01]  /*5d20*/  ISETP.GT.AND P4, PT, R150, RZ, P3 ;  /* 0x000000ff9600720c */ /* 0x000fe20001f84270 */
[----:B0-----:R-:W-:-:S12]  /*5d30*/  IMAD R91, R82, R136, RZ ;  /* 0x00000088525b7224 */ /* 0x001fd800078e02ff */
[----:B------:R0:W-:Y:S01]  /*5d40*/  @P4 STG.E desc[UR14][R78.64], R99 ;  /* 0x000000634e004986 */ /* 0x0001e2000c10190e */
[----:B------:R-:W-:-:S04]  /*5d50*/  ISETP.GT.AND P4, PT, R151, 0x31, PT ;  /* 0x000000319700780c */ /* 0x000fc80003f84270 */
[----:B------:R-:W-:Y:S01]  /*5d60*/  ISETP.GT.AND P5, PT, R150, RZ, P4 ;  /* 0x000000ff9600720c */ /* 0x000fe200027a4270 */
[----:B0-----:R-:W-:-:S12]  /*5d70*/  IMAD R99, R84, R136, RZ ;  /* 0x0000008854637224 */ /* 0x001fd800078e02ff */
[----:B------:R-:W-:Y:S01]  /*5d80*/  @P5 STG.E desc[UR14][R64.64], R101 ;  /* 0x0000006540005986 */ /* 0x000fe2000c10190e */
[----:B------:R-:W-:-:S04]  /*5d90*/  IADD3 R80, P5, R74, UR8, RZ ;  /* 0x000000084a507c10 */ /* 0x000fc8000ffbe0ff */
[----:B------:R-:W-:Y:S02]  /*5da0*/  IADD3.X R81, R75, UR7, RZ, P5, !PT ;  /* 0x000000074b517c10 */ /* 0x000fe4000affe4ff */
[----:B------:R-:W-:-:S13]  /*5db0*/  ISETP.GT.AND P5, PT, R150, 0x8, P3 ;  /* 0x000000089600780c */ /* 0x000fda0001fa4270 */
[----:B------:R-:W-:Y:S01]  /*5dc0*/  @P5 STG.E desc[UR14][R80.64+0x20], R91 ;  /* 0x0000205b50005986 */ /* 0x000fe2000c10190e */
[----:B------:R-:W-:-:S04]  /*5dd0*/  IADD3 R76, P5, R78, UR8, RZ ;  /* 0x000000084e4c7c10 */ /* 0x000fc8000ffbe0ff */
[----:B------:R-:W-:Y:S02]  /*5de0*/  IADD3.X R77, R79, UR7, RZ, P5, !PT ;  /* 0x000000074f4d7c10 */ /* 0x000fe4000affe4ff */
[----:B------:R-:W-:-:S13]  /*5df0*/  ISETP.GT.AND P5, PT, R150, 0x8, P4 ;  /* 0x000000089600780c */ /* 0x000fda00027a4270 */
[----:B------:R0:W-:Y:S01]  /*5e00*/  @P5 STG.E desc[UR14][R58.64+0x20], R97 ;  /* 0x000020613a005986 */ /* 0x0001e2000c10190e */
[----:B------:R-:W-:-:S04]  /*5e10*/  IADD3 R82, P5, R58, UR8, RZ ;  /* 0x000000083a527c10 */ /* 0x000fc8000ffbe0ff */
[----:B------:R-:W-:Y:S02]  /*5e20*/  IADD3.X R83, R59, UR7, RZ, P5, !PT ;  /* 0x000000073b537c10 */ /* 0x000fe4000affe4ff */
[----:B------:R-:W-:-:S04]  /*5e30*/  ISETP.GT.AND P5, PT, R151, 0x38, PT ;  /* 0x000000389700780c */ /* 0x000fc80003fa4270 */
[----:B------:R-:W-:Y:S01]  /*5e40*/  ISETP.GT.AND P6, PT, R150, RZ, P5 ;  /* 0x000000ff9600720c */ /* 0x000fe20002fc4270 */
        /* <DEDUP_REMOVED lines=8> */
[----:B------:R-:W-:Y:S01]  /*5ed0*/  ISETP.GT.AND P0, PT, R150, 0x8, P5 ;  /* 0x000000089600780c */ /* 0x000fe20002f04270 */
[----:B0-----:R-:W-:-:S12]  /*5ee0*/  IMAD R85, R26, R136, RZ ;  /* 0x000000881a557224 */ /* 0x001fd800078e02ff */
[----:B------:R-:W-:Y:S01]  /*5ef0*/  @P0 STG.E desc[UR14][R90.64+0x20], R97 ;  /* 0x000020615a000986 */ /* 0x000fe2000c10190e */
[----:B------:R-:W-:-:S13]  /*5f00*/  ISETP.GT.AND P0, PT, R150, 0x8, P6 ;  /* 0x000000089600780c */ /* 0x000fda0003704270 */
[----:B------:R0:W-:Y:S01]  /*5f10*/  @P0 STG.E desc[UR14][R82.64+0x20], R87 ;  /* 0x0000205752000986 */ /* 0x0001e2000c10190e */
[C---:B------:R-:W-:Y:S02]  /*5f20*/  ISETP.GT.AND P0, PT, R150.reuse, 0x80, P1 ;  /* 0x000000809600780c */ /* 0x040fe40000f04270 */
[----:B------:R-:W-:Y:S01]  /*5f30*/  ISETP.GT.AND P1, PT, R150, 0x88, P1 ;  /* 0x000000889600780c */ /* 0x000fe20000f24270 */
[----:B0-----:R-:W-:-:S10]  /*5f40*/  IMAD R87, R28, R136, RZ ;  /* 0x000000881c577224 */ /* 0x001fd400078e02ff */
[----:B------:R-:W-:Y:S01]  /*5f50*/  @P0 STG.E desc[UR14][R8.64+0x200], R99 ;  /* 0x0002006308000986 */ /* 0x000fe2000c10190e */
[----:B------:R-:W-:-:S04]  /*5f60*/  ISETP.NE.AND P0, PT, R6, RZ, PT ;  /* 0x000000ff0600720c */ /* 0x000fc80003f05270 */
[----:B------:R-:W-:-:S13]  /*5f70*/  ISETP.GT.AND P0, PT, R150, 0x80, P0 ;  /* 0x000000809600780c */ /* 0x000fda0000704270 */
[----:B------:R-:W-:Y:S01]  /*5f80*/  @P0 STG.E desc[UR14][R10.64+0x200], R25 ;  /* 0x000200190a000986 */ /* 0x000fe2000c10190e */
[----:B------:R-:W-:-:S03]  /*5f90*/  ISETP.NE.AND P0, PT, R96, RZ, PT ;  /* 0x000000ff6000720c */ /* 0x000fc60003f05270 */
[----:B------:R0:W-:Y:S01]  /*5fa0*/  @P1 STG.E desc[UR14][R8.64+0x220], R85 ;  /* 0x0002205508001986 */ /* 0x0001e2000c10190e */
[----:B------:R-:W-:-:S04]  /*5fb0*/  ISETP.GT.AND P1, PT, R151, 0x1, PT ;  /* 0x000000019700780c */ /* 0x000fc80003f24270 */
[----:B------:R-:W-:Y:S01]  /*5fc0*/  ISETP.GT.AND P1, PT, R150, 0x88, P1 ;  /* 0x000000889600780c */ /* 0x000fe20000f24270 */
[----:B0-----:R-:W-:-:S12]  /*5fd0*/  IMAD R9, R30, R136, RZ ;  /* 0x000000881e097224 */ /* 0x001fd800078e02ff */
[----:B------:R0:W-:Y:S01]  /*5fe0*/  @P1 STG.E desc[UR14][R10.64+0x220], R27 ;  /* 0x0002201b0a001986 */ /* 0x0001e2000c10190e */
[----:B------:R-:W-:-:S04]  /*5ff0*/  ISETP.GT.AND P1, PT, R151, 0x8, PT ;  /* 0x000000089700780c */ /* 0x000fc80003f24270 */
[----:B------:R-:W-:Y:S01]  /*6000*/  ISETP.GT.AND P1, PT, R150, 0x80, P1 ;  /* 0x000000809600780c */ /* 0x000fe20000f24270 */
[----:B0-----:R-:W-:-:S12]  /*6010*/  IMAD R11, R32, R136, RZ ;  /* 0x00000088200b7224 */ /* 0x001fd800078e02ff */
[----:B------:R-:W-:Y:S01]  /*6020*/  @P1 STG.E desc[UR14][R20.64+0x200], R87 ;  /* 0x0002005714001986 */ /* 0x000fe2000c10190e */
[----:B------:R-:W-:-:S04]  /*6030*/  ISETP.GT.AND P1, PT, R151, 0x9, PT ;  /* 0x000000099700780c */ /* 0x000fc80003f24270 */
[----:B------:R-:W-:-:S13]  /*6040*/  ISETP.GT.AND P1, PT, R150, 0x80, P1 ;  /* 0x000000809600780c */ /* 0x000fda0000f24270 */
[----:B------:R-:W-:Y:S01]  /*6050*/  @P1 STG.E desc[UR14][R18.64+0x200], R29 ;  /* 0x0002001d12001986 */ /* 0x000fe2000c10190e */
[----:B------:R-:W-:-:S04]  /*6060*/  ISETP.GT.AND P1, PT, R151, 0x8, PT ;  /* 0x000000089700780c */ /* 0x000fc80003f24270 */
[----:B------:R-:W-:-:S13]  /*6070*/  ISETP.GT.AND P1, PT, R150, 0x88, P1 ;  /* 0x000000889600780c */ /* 0x000fda0000f24270 */
[----:B------:R0:W-:Y:S01]  /*6080*/  @P1 STG.E desc[UR14][R20.64+0x220], R9 ;  /* 0x0002200914001986 */ /* 0x0001e2000c10190e */
[----:B------:R-:W-:-:S04]  /*6090*/  ISETP.GT.AND P1, PT, R151, 0x9, PT ;  /* 0x000000099700780c */ /* 0x000fc80003f24270 */
[----:B------:R-:W-:Y:S01]  /*60a0*/  ISETP.GT.AND P1, PT, R150, 0x88, P1 ;  /* 0x000000889600780c */ /* 0x000fe20000f24270 */
[----:B0-----:R-:W-:-:S12]  /*60b0*/  IMAD R21, R34, R136, RZ ;  /* 0x0000008822157224 */ /* 0x001fd800078e02ff */
[----:B------:R-:W-:Y:S01]  /*60c0*/  @P1 STG.E desc[UR14][R18.64+0x220], R31 ;  /* 0x0002201f12001986 */ /* 0x000fe2000c10190e */
[----:B------:R-:W-:-:S04]  /*60d0*/  ISETP.GT.AND P1, PT, R151, 0x10, PT ;  /* 0x000000109700780c */ /* 0x000fc80003f24270 */
[----:B------:R-:W-:-:S13]  /*60e0*/  ISETP.GT.AND P1, PT, R150, 0x80, P1 ;  /* 0x000000809600780c */ /* 0x000fda0000f24270 */
[----:B------:R-:W-:Y:S02]  /*60f0*/  @P1 IMAD.MOV.U32 R8, RZ, RZ, R88 ;  /* 0x000000ffff081224 */ /* 0x000fe400078e0058 */
[----:B------:R-:W-:-:S05]  /*6100*/  @P1 IMAD.MOV.U32 R9, RZ, RZ, R89 ;  /* 0x000000ffff091224 */ /* 0x000fca00078e0059 */
[----:B------:R0:W-:Y:S01]  /*6110*/  @P1 STG.E desc[UR14][R8.64+0x200], R11 ;  /* 0x0002000b08001986 */ /* 0x0001e2000c10190e */
[----:B------:R-:W-:-:S04]  /*6120*/  ISETP.GT.AND P1, PT, R151, 0x11, PT ;  /* 0x000000119700780c */ /* 0x000fc80003f24270 */
[----:B------:R-:W-:Y:S01]  /*6130*/  ISETP.GT.AND P1, PT, R150, 0x80, P1 ;  /* 0x000000809600780c */ /* 0x000fe20000f24270 */
[----:B0-----:R-:W-:-:S12]  /*6140*/  IMAD R11, R36, R136, RZ ;  /* 0x00000088240b7224 */ /* 0x001fd800078e02ff */
[----:B------:R-:W-:Y:S02]  /*6150*/  @P1 IMAD.MOV.U32 R8, RZ, RZ, R62 ;  /* 0x000000ffff081224 */ /* 0x000fe400078e003e */
[----:B------:R-:W-:-:S05]  /*6160*/  @P1 IMAD.MOV.U32 R9, RZ, RZ, R63 ;  /* 0x000000ffff091224 */ /* 0x000fca00078e003f */
        /* <DEDUP_REMOVED lines=39> */
[----:B------:R0:W-:Y:S01]  /*63e0*/  @P1 STG.E desc[UR14][R72.64+0x200], R11 ;  /* 0x0002000b48001986 */ /* 0x0001e2000c10190e */
[C---:B------:R-:W-:Y:S02]  /*63f0*/  ISETP.GT.AND P1, PT, R150.reuse, 0x80, P2 ;  /* 0x000000809600780c */ /* 0x040fe40001724270 */
[----:B------:R-:W-:Y:S01]  /*6400*/  ISETP.GT.AND P2, PT, R150, 0x88, P2 ;  /* 0x000000889600780c */ /* 0x000fe20001744270 */
[----:B0-----:R-:W-:-:S10]  /*6410*/  IMAD R11, R48, R136, RZ ;  /* 0x00000088300b7224 */ /* 0x001fd400078e02ff */
[----:B------:R-:W-:Y:S01]  /*6420*/  @P1 STG.E desc[UR14][R60.64+0x200], R45 ;  /* 0x0002002d3c001986 */ /* 0x000fe2000c10190e */
[----:B------:R-:W-:-:S04]  /*6430*/  ISETP.GT.AND P1, PT, R151, 0x28, PT ;  /* 0x000000289700780c */ /* 0x000fc80003f24270 */
[----:B------:R-:W-:-:S13]  /*6440*/  ISETP.GT.AND P1, PT, R150, 0x88, P1 ;  /* 0x000000889600780c */ /* 0x000fda0000f24270 */
[----:B------:R0:W-:Y:S01]  /*6450*/  @P1 STG.E desc[UR14][R74.64+0x220], R9 ;  /* 0x000220094a001986 */ /* 0x0001e2000c10190e */
[C---:B------:R-:W-:Y:S02]  /*6460*/  ISETP.GT.AND P1, PT, R150.reuse, 0x80, P3 ;  /* 0x000000809600780c */ /* 0x040fe40001f24270 */
[C---:B------:R-:W-:Y:S01]  /*6470*/  ISETP.GT.AND P3, PT, R150.reuse, 0x88, P3 ;  /* 0x000000889600780c */ /* 0x040fe20001f64270 */
[----:B------:R-:W-:Y:S01]  /*6480*/  @P2 STG.E desc[UR14][R56.64+0x220], R47 ;  /* 0x0002202f38002986 */ /* 0x000fe2000c10190e */
[C---:B------:R-:W-:Y:S02]  /*6490*/  ISETP.GT.AND P2, PT, R150.reuse, 0x80, P6 ;  /* 0x000000809600780c */ /* 0x040fe40003744270 */
[----:B------:R-:W-:Y:S01]  /*64a0*/  ISETP.GT.AND P6, PT, R150, 0x88, P6 ;  /* 0x000000889600780c */ /* 0x000fe200037c4270 */
[----:B0-----:R-:W-:-:S06]  /*64b0*/  IMAD R9, R50, R136, RZ ;  /* 0x0000008832097224 */ /* 0x001fcc00078e02ff */
[----:B------:R0:W-:Y:S01]  /*64c0*/  @P1 STG.E desc[UR14][R78.64+0x200], R11 ;  /* 0x0002000b4e001986 */ /* 0x0001e2000c10190e */
[C---:B------:R-:W-:Y:S02]  /*64d0*/  ISETP.GT.AND P1, PT, R150.reuse, 0x80, P4 ;  /* 0x000000809600780c */ /* 0x040fe40002724270 */
[----:B------:R-:W-:Y:S01]  /*64e0*/  ISETP.GT.AND P4, PT, R150, 0x88, P4 ;  /* 0x000000889600780c */ /* 0x000fe20002784270 */
[----:B0-----:R-:W-:-:S10]  /*64f0*/  IMAD R11, R52, R136, RZ ;  /* 0x00000088340b7224 */ /* 0x001fd400078e02ff */
[----:B------:R0:W-:Y:S01]  /*6500*/  @P1 STG.E desc[UR14][R64.64+0x200], R49 ;  /* 0x0002003140001986 */ /* 0x0001e2000c10190e */
[C---:B------:R-:W-:Y:S02]  /*6510*/  ISETP.GT.AND P1, PT, R150.reuse, 0x80, P5 ;  /* 0x000000809600780c */ /* 0x040fe40002f24270 */
[----:B------:R-:W-:Y:S01]  /*6520*/  ISETP.GT.AND P5, PT, R150, 0x88, P5 ;  /* 0x000000889600780c */ /* 0x000fe20002fa4270 */
[----:B------:R0:W-:Y:S04]  /*6530*/  @P3 STG.E desc[UR14][R80.64+0x220], R9 ;  /* 0x0002200950003986 */ /* 0x0001e8000c10190e */
[----:B------:R0:W-:Y:S06]  /*6540*/  @P4 STG.E desc[UR14][R58.64+0x220], R51 ;  /* 0x000220333a004986 */ /* 0x0001ec000c10190e */
[----:B------:R0:W-:Y:S04]  /*6550*/  @P1 STG.E desc[UR14][R76.64+0x200], R11 ;  /* 0x0002000b4c001986 */ /* 0x0001e8000c10190e */
[----:B------:R0:W-:Y:S04]  /*6560*/  @P2 STG.E desc[UR14][R66.64+0x200], R53 ;  /* 0x0002003542002986 */ /* 0x0001e8000c10190e */
[----:B------:R0:W-:Y:S04]  /*6570*/  @P5 STG.E desc[UR14][R90.64+0x220], R13 ;  /* 0x0002200d5a005986 */ /* 0x0001e8000c10190e */
[----:B------:R0:W-:Y:S02]  /*6580*/  @P6 STG.E desc[UR14][R82.64+0x220], R55 ;  /* 0x0002203752006986 */ /* 0x0001e4000c10190e */
.L_x_138:
[----:B------:R-:W-:Y:S05]  /*6590*/  BSYNC B0 ;  /* 0x0000000000007941 */ /* 0x000fea0003800000 */
.L_x_26:
[----:B------:R-:W-:Y:S01]  /*65a0*/  IADD3 R2, P1, R2, UR32, RZ ;  /* 0x0000002002027c10 */ /* 0x000fe2000ff3e0ff */
[----:B------:R-:W-:Y:S01]  /*65b0*/  ULDC.64 UR8, c[0x0][0x750] ;  /* 0x0001d40000087ab9 */ /* 0x000fe20000000a00 */
[----:B------:R-:W-:Y:S01]  /*65c0*/  PRMT R8, RZ, 0x7610, R8 ;  /* 0x00007610ff087816 */ /* 0x000fe20000000008 */
[----:B------:R-:W-:Y:S01]  /*65d0*/  IMAD.MOV.U32 R10, RZ, RZ, -0x1 ;  /* 0xffffffffff0a7424 */ /* 0x000fe200078e00ff */
[----:B------:R-:W-:Y:S01]  /*65e0*/  IADD3.X R3, R3, UR4, RZ, P1, !PT ;  /* 0x0000000403037c10 */ /* 0x000fe20008ffe4ff */
[----:B------:R-:W-:Y:S01]  /*65f0*/  IMAD.MOV.U32 R6, RZ, RZ, -0x1 ;  /* 0xffffffffff067424 */ /* 0x000fe200078e00ff */
[----:B------:R-:W-:-:S04]  /*6600*/  ISETP.GE.U32.AND P1, PT, R2, UR8, PT ;  /* 0x0000000802007c0c */ /* 0x000fc8000bf26070 */
[----:B------:R-:W-:-:S13]  /*6610*/  ISETP.GE.U32.AND.EX P1, PT, R3, UR9, PT, P1 ;  /* 0x0000000903007c0c */ /* 0x000fda000bf26110 */
[----:B------:R-:W-:Y:S05]  /*6620*/  @P1 BRA `(.L_x_139) ;  /* 0x0000000400501947 */ /* 0x000fea0003800000 */
[----:B01----:R-:W0:Y:S01]  /*6630*/  LDC.64 R14, c[0x0][0x728] ;  /* 0x0001ca00ff0e7b82 */ /* 0x003e220000000a00 */
[----:B------:R-:W1:Y:S01]  /*6640*/  S2R R20, SR_CTAID.X ;  /* 0x0000000000147919 */ /* 0x000e620000002500 */
[----:B--2---:R-:W-:Y:S02]  /*6650*/  IMAD.MOV.U32 R12, RZ, RZ, R2 ;  /* 0x000000ffff0c7224 */ /* 0x004fe400078e0002 */
[----:B------:R-:W-:Y:S01]  /*6660*/  IMAD.MOV.U32 R13, RZ, RZ, R3 ;  /* 0x000000ffff0d7224 */ /* 0x000fe200078e0003 */
[----:B------:R-:W2:Y:S03]  /*6670*/  S2R R21, SR_CTAID.Y ;  /* 0x0000000000157919 */ /* 0x000ea60000002600 */
[----:B------:R-:W1:Y:S08]  /*6680*/  LDC R6, c[0x0][0x730] ;  /* 0x0001cc00ff067b82 */ /* 0x000e700000000800 */
[----:B------:R-:W1:Y:S01]  /*6690*/  LDC.64 R18, c[0x0][0x720] ;  /* 0x0001c800ff127b82 */ /* 0x000e620000000a00 */
        /* <DEDUP_REMOVED lines=13> */
.L_x_140:
[-CC-:B------:R-:W-:Y:S01]  /*6770*/  SHF.R.U64 R16, R12, R6.reuse, R13.reuse ;  /* 0x000000060c107219 */ /* 0x180fe2000000120d */
[----:B------:R-:W0:Y:S01]  /*6780*/  LDC.64 R26, c[0x0][0x740] ;  /* 0x0001d000ff1a7b82 */ /* 0x000e220000000a00 */
[----:B------:R-:W-:Y:S01]  /*6790*/  SHF.R.U32.HI R6, RZ, R6, R13 ;  /* 0x00000006ff067219 */ /* 0x000fe2000001160d */
[----:B------:R-:W-:Y:S01]  /*67a0*/  ULDC UR7, c[0x0][0x150] ;  /* 0x0000540000077ab9 */ /* 0x000fe20000000800 */
[----:B------:R-:W-:Y:S02]  /*67b0*/  IADD3 R11, P1, RZ, -R16, RZ ;  /* 0x80000010ff0b7210 */ /* 0x000fe40007f3e0ff */
[----:B------:R-:W-:-:S03]  /*67c0*/  I2FP.F32.U32 R12, R20 ;  /* 0x00000014000c7245 */ /* 0x000fc60000201000 */
[----:B------:R-:W1:Y:S01]  /*67d0*/  LDC R10, c[0x0][0x718] ;  /* 0x0001c600ff0a7b82 */ /* 0x000e620000000800 */
[----:B------:R-:W-:Y:S02]  /*67e0*/  IMAD.X R9, RZ, RZ, ~R6, P1 ;  /* 0x000000ffff097224 */ /* 0x000fe400008e0e06 */
[----:B------:R-:W-:Y:S01]  /*67f0*/  FMUL R12, R12, UR7 ;  /* 0x000000070c0c7c20 */ /* 0x000fe20008400000 */
[----:B------:R-:W-:Y:S01]  /*6800*/  ULDC UR7, c[0x0][0x154] ;  /* 0x0000550000077ab9 */ /* 0x000fe20000000800 */
[-C--:B------:R-:W-:Y:S02]  /*6810*/  IMAD R6, R9, R18.reuse, RZ ;  /* 0x0000001209067224 */ /* 0x080fe400078e02ff */
[C---:B------:R-:W-:Y:S01]  /*6820*/  IMAD.WIDE.U32 R8, R11.reuse, R18, R2 ;  /* 0x000000120b087225 */ /* 0x040fe200078e0002 */
[----:B------:R-:W2:Y:S01]  /*6830*/  LDC R24, c[0x0][0x708] ;  /* 0x0001c200ff187b82 */ /* 0x000ea20000000800 */
[----:B------:R-:W3:Y:S02]  /*6840*/  F2I.U32.TRUNC.NTZ R12, R12 ;  /* 0x0000000c000c7305 */ /* 0x000ee4000020f000 */
[----:B------:R-:W-:Y:S01]  /*6850*/  IMAD R11, R11, R19, R6 ;  /* 0x000000130b0b7224 */ /* 0x000fe200078e0206 */
[----:B------:R-:W-:-:S03]  /*6860*/  I2FP.F32.U32 R6, R21 ;  /* 0x0000001500067245 */ /* 0x000fc60000201000 */
[----:B------:R-:W-:Y:S01]  /*6870*/  IMAD.IADD R9, R9, 0x1, R11 ;  /* 0x0000000109097824 */ /* 0x000fe200078e020b */
[----:B------:R-:W4:Y:S01]  /*6880*/  LDC R15, c[0x0][0x758] ;  /* 0x0001d600ff0f7b82 */ /* 0x000f220000000800 */
[----:B0-----:R-:W-:-:S04]  /*6890*/  ISETP.NE.U32.AND P1, PT, R26, RZ, PT ;  /* 0x000000ff1a00720c */ /* 0x001fc80003f25070 */
[----:B------:R-:W-:-:S03]  /*68a0*/  ISETP.NE.AND.EX P1, PT, R27, RZ, PT, P1 ;  /* 0x000000ff1b00720c */ /* 0x000fc60003f25310 */
[----:B------:R-:W0:Y:S01]  /*68b0*/  LDC R13, c[0x0][0x144] ;  /* 0x00005100ff0d7b82 */ /* 0x000e220000000800 */
[-CC-:B-1----:R-:W-:Y:S01]  /*68c0*/  SHF.R.U64 R14, R8, R10.reuse, R9.reuse ;  /* 0x0000000a080e7219 */ /* 0x182fe20000001209 */
[----:B---3--:R-:W-:Y:S01]  /*68d0*/  IMAD.MOV R12, RZ, RZ, -R12 ;  /* 0x000000ffff0c7224 */ /* 0x008fe200078e0a0c */
[----:B------:R-:W-:Y:S01]  /*68e0*/  SHF.R.U32.HI R9, RZ, R10, R9 ;  /* 0x0000000aff097219 */ /* 0x000fe20000011609 */
[----:B------:R-:W-:-:S04]  /*68f0*/  FMUL R10, R6, UR7 ;  /* 0x00000007060a7c20 */ /* 0x000fc80008400000 */
[----:B------:R-:W1:Y:S01]  /*6900*/  LDC R22, c[0x0][0x148] ;  /* 0x00005200ff167b82 */ /* 0x000e620000000800 */
[----:B------:R3:W0:Y:S01]  /*6910*/  F2I.U32.TRUNC.NTZ R19, R10 ;  /* 0x0000000a00137305 */ /* 0x000622000020f000 */
[-CC-:B--2---:R-:W-:Y:S02]  /*6920*/  SHF.R.U64 R17, R14, R24.reuse, R9.reuse ;  /* 0x000000180e117219 */ /* 0x184fe40000001209 */
[----:B------:R-:W-:-:S04]  /*6930*/  SHF.R.U32.HI R6, RZ, R24, R9 ;  /* 0x00000018ff067219 */ /* 0x000fc80000011609 */
[----:B------:R-:W2:Y:S01]  /*6940*/  LDC R23, c[0x0][0x700] ;  /* 0x0001c000ff177b82 */ /* 0x000ea20000000800 */
[-CC-:B----4-:R-:W-:Y:S02]  /*6950*/  SHF.R.U64 R18, R17, R15.reuse, R6.reuse ;  /* 0x0000000f11127219 */ /* 0x190fe40000001206 */
[----:B------:R-:W-:-:S03]  /*6960*/  SHF.R.U32.HI R9, RZ, R15, R6 ;  /* 0x0000000fff097219 */ /* 0x000fc60000011606 */
[----:B------:R-:W-:Y:S02]  /*6970*/  IMAD.MOV.U32 R8, RZ, RZ, R18 ;  /* 0x000000ffff087224 */ /* 0x000fe400078e0012 */
[----:B------:R-:W4:Y:S01]  /*6980*/  LDC R25, c[0x0][0x748] ;  /* 0x0001d200ff197b82 */ /* 0x000f220000000800 */
[----:B0-----:R-:W-:-:S07]  /*6990*/  IMAD R20, R13, R12, R20 ;  /* 0x0000000c0d147224 */ /* 0x001fce00078e0214 */
[----:B------:R-:W0:Y:S08]  /*69a0*/  LDC R28, c[0x0][0x738] ;  /* 0x0001ce00ff1c7b82 */ /* 0x000e300000000800 */
[----:B------:R-:W0:Y:S01]  /*69b0*/  LDC R29, c[0x0][0x710] ;  /* 0x0001c400ff1d7b82 */ /* 0x000e220000000800 */
[----:B-123--:R-:W-:Y:S05]  /*69c0*/  @!P1 BRA `(.L_x_141) ;  /* 0x0000000000289947 */ /* 0x00efea0003800000 */
[----:B------:R-:W1:Y:S02]  /*69d0*/  LDC R13, c[0x0][0x74c] ;  /* 0x0001d300ff0d7b82 */ /* 0x000e640000000800 */
[----:B-1----:R-:W-:-:S05]  /*69e0*/  IADD3 R13, P1, R18, R13, RZ ;  /* 0x0000000d120d7210 */ /* 0x002fca0007f3e0ff */
        /* <DEDUP_REMOVED lines=8> */
.L_x_141:
[----:B------:R-:W-:Y:S01]  /*6a70*/  ISETP.NE.AND P1, PT, R0, 0x1, PT ;  /* 0x000000010000780c */ /* 0x000fe20003f25270 */
[----:B------:R-:W-:Y:S01]  /*6a80*/  VIADD R11, R23, 0xffffffff ;  /* 0xffffffff170b7836 */ /* 0x000fe20000000000 */
[----:B----4-:R-:W-:Y:S01]  /*6a90*/  SHF.R.U64 R8, R8, R25, R9 ;  /* 0x0000001908087219 */ /* 0x010fe20000001209 */
[----:B------:R-:W-:Y:S01]  /*6aa0*/  IMAD.MOV R19, RZ, RZ, -R19 ;  /* 0x000000ffff137224 */ /* 0x000fe200078e0a13 */
[----:B------:R-:W-:Y:S02]  /*6ab0*/  LOP3.LUT R6, R17, R144, RZ, 0xc0, !PT ;  /* 0x0000009011067212 */ /* 0x000fe400078ec0ff */
[----:B------:R-:W-:Y:S01]  /*6ac0*/  LOP3.LUT R11, R14, R11, RZ, 0xc0, !PT ;  /* 0x0000000b0e0b7212 */ /* 0x000fe200078ec0ff */
[----:B------:R-:W-:Y:S02]  /*6ad0*/  IMAD.MOV R9, RZ, RZ, -R8 ;  /* 0x000000ffff097224 */ /* 0x000fe400078e0a08 */
[----:B------:R-:W-:Y:S02]  /*6ae0*/  IMAD R149, R139, R8, R6 ;  /* 0x000000088b957224 */ /* 0x000fe400078e0206 */
[----:B0-----:R-:W-:-:S02]  /*6af0*/  IMAD R6, R9, R28, R18 ;  /* 0x0000001c09067224 */ /* 0x001fc400078e0212 */
[----:B------:R-:W-:Y:S02]  /*6b00*/  @P1 IMAD R20, R22, R19, R21 ;  /* 0x0000001316141224 */ /* 0x000fe400078e0215 */
[----:B------:R-:W-:Y:S02]  /*6b10*/  IMAD R6, R6, R23, R11 ;  /* 0x0000001706067224 */ /* 0x000fe400078e020b */
[----:B------:R-:W-:Y:S02]  /*6b20*/  IMAD R149, R149, R29, R20 ;  /* 0x0000001d95957224 */ /* 0x000fe400078e0214 */
[----:B------:R-:W-:-:S03]  /*6b30*/  IMAD.MOV.U32 R8, RZ, RZ, 0x1 ;  /* 0x00000001ff087424 */ /* 0x000fc600078e00ff */
[----:B------:R-:W-:Y:S02]  /*6b40*/  SEL R10, R6, R149, !P1 ;  /* 0x00000095060a7207 */ /* 0x000fe40004800000 */
[----:B------:R-:W-:Y:S01]  /*6b50*/  SEL R149, R149, R6, !P1 ;  /* 0x0000000695957207 */ /* 0x000fe20004800000 */
[----:B------:R-:W-:-:S07]  /*6b60*/  IMAD.MOV.U32 R6, RZ, RZ, R16 ;  /* 0x000000ffff067224 */ /* 0x000fce00078e0010 */
.L_x_139:
[----:B------:R-:W-:-:S13]  /*6b70*/  LOP3.LUT P1, RZ, R8, 0xff, RZ, 0xc0, !PT ;  /* 0x000000ff08ff7812 */ /* 0x000fda000782c0ff */
[----:B------:R-:W-:Y:S05]  /*6b80*/  @P1 BRA `(.L_x_142) ;  /* 0xffffffa800641947 */ /* 0x000fea000383ffff */
[----:B------:R-:W-:Y:S05]  /*6b90*/  EXIT ;  /* 0x000000000000794d */ /* 0x000fea0003800000 */
.L_x_8:
        /* <DEDUP_REMOVED lines=26> */
.L_x_144:
[----:B------:R-:W0:Y:S01]  /*6d40*/  LDC.64 R30, c[0x0][0x740] ;  /* 0x0001d000ff1e7b82 */ /* 0x000e220000000a00 */
[-CC-:B------:R-:W-:Y:S01]  /*6d50*/  SHF.R.U64 R21, R16, R20.reuse, R17.reuse ;  /* 0x0000001410157219 */ /* 0x180fe20000001211 */
[----:B------:R-:W-:Y:S01]  /*6d60*/  IMAD.MOV.U32 R29, RZ, RZ, 0x1 ;  /* 0x00000001ff1d7424 */ /* 0x000fe200078e00ff */
[----:B------:R-:W-:Y:S02]  /*6d70*/  SHF.R.U32.HI R7, RZ, R20, R17 ;  /* 0x00000014ff077219 */ /* 0x000fe40000011611 */
[----:B------:R-:W-:-:S03]  /*6d80*/  IADD3 R15, P0, RZ, -R21, RZ ;  /* 0x80000015ff0f7210 */ /* 0x000fc60007f1e0ff */
[----:B------:R-:W1:Y:S02]  /*6d90*/  LDC R16, c[0x0][0x718] ;  /* 0x0001c600ff107b82 */ /* 0x000e640000000800 */
[----:B------:R-:W-:Y:S02]  /*6da0*/  IMAD.X R7, RZ, RZ, ~R7, P0 ;  /* 0x000000ffff077224 */ /* 0x000fe400000e0e07 */
[----:B------:R-:W-:-:S04]  /*6db0*/  IMAD.WIDE.U32 R10, R15, R24, R2 ;  /* 0x000000180f0a7225 */ /* 0x000fc800078e0002 */
[----:B------:R-:W2:Y:S01]  /*6dc0*/  LDC R26, c[0x0][0x708] ;  /* 0x0001c200ff1a7b82 */ /* 0x000ea20000000800 */
[----:B------:R-:W-:-:S04]  /*6dd0*/  IMAD R14, R7, R24, RZ ;  /* 0x00000018070e7224 */ /* 0x000fc800078e02ff */
[----:B------:R-:W-:-:S03]  /*6de0*/  IMAD R7, R15, R25, R14 ;  /* 0x000000190f077224 */ /* 0x000fc600078e020e */
[----:B------:R-:W3:Y:S01]  /*6df0*/  LDC R28, c[0x0][0x758] ;  /* 0x0001d600ff1c7b82 */ /* 0x000ee20000000800 */
[----:B------:R-:W-:Y:S01]  /*6e00*/  IMAD.IADD R7, R11, 0x1, R7 ;  /* 0x000000010b077824 */ /* 0x000fe200078e0207 */
[----:B0-----:R-:W-:Y:S01]  /*6e10*/  ISETP.NE.U32.AND P0, PT, R30, RZ, PT ;  /* 0x000000ff1e00720c */ /* 0x001fe20003f05070 */
[----:B------:R-:W-:-:S03]  /*6e20*/  IMAD.MOV.U32 R11, RZ, RZ, -0x1 ;  /* 0xffffffffff0b7424 */ /* 0x000fc600078e00ff */
[----:B------:R-:W-:Y:S02]  /*6e30*/  ISETP.NE.AND.EX P0, PT, R31, RZ, PT, P0 ;  /* 0x000000ff1f00720c */ /* 0x000fe40003f05300 */
[----:B------:R-:W0:Y:S01]  /*6e40*/  LDC R23, c[0x0][0x700] ;  /* 0x0001c000ff177b82 */ /* 0x000e220000000800 */
[-CC-:B-1----:R-:W-:Y:S02]  /*6e50*/  SHF.R.U64 R18, R10, R16.reuse, R7.reuse ;  /* 0x000000100a127219 */ /* 0x182fe40000001207 */
[----:B------:R-:W-:-:S05]  /*6e60*/  SHF.R.U32.HI R7, RZ, R16, R7 ;  /* 0x00000010ff077219 */ /* 0x000fca0000011607 */
[----:B------:R-:W1:Y:S01]  /*6e70*/  LDC R25, c[0x0][0x748] ;  /* 0x0001d200ff197b82 */ /* 0x000e620000000800 */
[-CC-:B--2---:R-:W-:Y:S02]  /*6e80*/  SHF.R.U64 R20, R18, R26.reuse, R7.reuse ;  /* 0x0000001a12147219 */ /* 0x184fe40000001207 */
[----:B------:R-:W-:-:S05]  /*6e90*/  SHF.R.U32.HI R7, RZ, R26, R7 ;  /* 0x0000001aff077219 */ /* 0x000fca0000011607 */
[----:B------:R-:W2:Y:S01]  /*6ea0*/  LDC R27, c[0x0][0x738] ;  /* 0x0001ce00ff1b7b82 */ /* 0x000ea20000000800 */
[-C--:B---3--:R-:W-:Y:S02]  /*6eb0*/  SHF.L.U32 R10, R11, R28.reuse, RZ ;  /* 0x0000001c0b0a7219 */ /* 0x088fe400000006ff */
[--C-:B------:R-:W-:Y:S02]  /*6ec0*/  SHF.R.U64 R24, R20, R28, R7.reuse ;  /* 0x0000001c14187219 */ /* 0x100fe40000001207 */
[----:B------:R-:W-:Y:S02]  /*6ed0*/  LOP3.LUT R33, RZ, R10, RZ, 0x33, !PT ;  /* 0x0000000aff217212 */ /* 0x000fe400078e33ff */
[----:B------:R-:W-:Y:S01]  /*6ee0*/  SHF.R.U32.HI R11, RZ, R28, R7 ;  /* 0x0000001cff0b7219 */ /* 0x000fe20000011607 */
[----:B------:R-:W3:Y:S01]  /*6ef0*/  LDC R32, c[0x0][0x710] ;  /* 0x0001c400ff207b82 */ /* 0x000ee20000000800 */
[----:B------:R-:W-:Y:S01]  /*6f00*/  IMAD.MOV.U32 R10, RZ, RZ, R24 ;  /* 0x000000ffff0a7224 */ /* 0x000fe200078e0018 */
[----:B------:R-:W-:Y:S06]  /*6f10*/  @!P0 BRA `(.L_x_145) ;  /* 0x0000000000288947 */ /* 0x000fec0003800000 */
        /* <DEDUP_REMOVED lines=10> */
.L_x_145:
[----:B------:R-:W-:Y:S01]  /*6fc0*/  ISETP.NE.AND P0, PT, R0, 0x1, PT ;  /* 0x000000010000780c */ /* 0x000fe20003f05270 */
[----:B0-----:R-:W-:Y:S01]  /*6fd0*/  VIADD R15, R23, 0xffffffff ;  /* 0xffffffff170f7836 */ /* 0x001fe20000000000 */
[----:B-1----:R-:W-:Y:S02]  /*6fe0*/  SHF.R.U64 R10, R10, R25, R11 ;  /* 0x000000190a0a7219 */ /* 0x002fe4000000120b */
[----:B------:R-:W-:Y:S02]  /*6ff0*/  SHF.L.U32 R9, R29, R28, RZ ;  /* 0x0000001c1d097219 */ /* 0x000fe400000006ff */
[----:B------:R-:W-:Y:S01]  /*7000*/  LOP3.LUT R7, R20, R33, RZ, 0xc0, !PT ;  /* 0x0000002114077212 */ /* 0x000fe200078ec0ff */
[----:B------:R-:W-:Y:S01]  /*7010*/  IMAD.MOV R11, RZ, RZ, -R10 ;  /* 0x000000ffff0b7224 */ /* 0x000fe200078e0a0a */
[----:B------:R-:W-:-:S03]  /*7020*/  LOP3.LUT R18, R18, R15, RZ, 0xc0, !PT ;  /* 0x0000000f12127212 */ /* 0x000fc600078ec0ff */
[----:B------:R-:W-:Y:S02]  /*7030*/  IMAD R9, R9, R10, R7 ;  /* 0x0000000a09097224 */ /* 0x000fe400078e0207 */
[----:B------:R-:W-:Y:S02]  /*7040*/  @P0 IMAD R12, R13, R22, R8 ;  /* 0x000000160d0c0224 */ /* 0x000fe400078e0208 */
[----:B--2---:R-:W-:Y:S02]  /*7050*/  IMAD R7, R11, R27, R24 ;  /* 0x0000001b0b077224 */ /* 0x004fe400078e0218 */
[----:B---3--:R-:W-:Y:S02]  /*7060*/  IMAD R12, R9, R32, R12 ;  /* 0x00000020090c7224 */ /* 0x008fe400078e020c */
[----:B------:R-:W-:Y:S02]  /*7070*/  IMAD R9, R7, R23, R18 ;  /* 0x0000001707097224 */ /* 0x000fe400078e0212 */
[----:B------:R-:W-:-:S03]  /*7080*/  IMAD.MOV.U32 R10, RZ, RZ, 0x1 ;  /* 0x00000001ff0a7424 */ /* 0x000fc600078e00ff */
[----:B------:R-:W-:Y:S02]  /*7090*/  SEL R7, R9, R12, !P0 ;  /* 0x0000000c09077207 */ /* 0x000fe40004000000 */
[----:B------:R-:W-:-:S07]  /*70a0*/  SEL R20, R12, R9, !P0 ;  /* 0x000000090c147207 */ /* 0x000fce0004000000 */
.L_x_143:
[----:B------:R-:W-:-:S08]  /*70b0*/  NOP ;  /* 0x0000000000007918 */ /* 0x000fd00000000000 */
[----:B------:R-:W0:-:S00]  /*70c0*/  USETMAXREG.DEALLOC.CTAPOOL 0x28 ;  /* 0x00000028000079c8 */ /* 0x000e0000080e0500 */
[----:B0-----:R-:W-:-:S13]  /*70d0*/  ISETP.NE.AND P0, PT, R6, RZ, PT ;  /* 0x000000ff0600720c */ /* 0x001fda0003f05270 */
[----:B------:R-:W-:Y:S05]  /*70e0*/  @P0 EXIT ;  /* 0x000000000000094d */ /* 0x000fea0003800000 */
[----:B------:R-:W-:Y:S01]  /*70f0*/  LOP3.LUT P0, RZ, R10, 0xff, RZ, 0xc0, !PT ;  /* 0x000000ff0aff7812 */ /* 0x000fe2000780c0ff */
[----:B------:R-:W-:Y:S02]  /*7100*/  IMAD.MOV.U32 R10, RZ, RZ, 0x1 ;  /* 0x00000001ff0a7424 */ /* 0x000fe400078e00ff */
[----:B------:R-:W-:-:S10]  /*7110*/  IMAD.MOV.U32 R11, RZ, RZ, RZ ;  /* 0x000000ffff0b7224 */ /* 0x000fd400078e00ff */
[----:B------:R-:W-:Y:S05]  /*7120*/  @!P0 BRA `(.L_x_146) ;  /* 0x0000000c00708947 */ /* 0x000fea0003800000 */
[----:B------:R-:W0:Y:S01]  /*7130*/  LDC R6, c[0x0][0x28c] ;  /* 0x0000a300ff067b82 */ /* 0x000e220000000800 */
[----:B------:R-:W1:Y:S01]  /*7140*/  S2R R18, SR_CgaCtaId ;  /* 0x0000000000127919 */ /* 0x000e620000008800 */
[----:B------:R-:W-:Y:S01]  /*7150*/  ULDC UR6, c[0x0][0x758] ;  /* 0x0001d60000067ab9 */ /* 0x000fe20000000800 */
[----:B------:R-:W-:Y:S01]  /*7160*/  UMOV UR7, 0xffffffff ;  /* 0xffffffff00077882 */ /* 0x000fe20000000000 */
[----:B------:R-:W-:Y:S01]  /*7170*/  BSSY B0, `(.L_x_146) ;  /* 0x00000d7000007945 */ /* 0x000fe20003800000 */
[----:B------:R-:W-:Y:S01]  /*7180*/  USHF.L.U32 UR7, UR7, UR6, URZ ;  /* 0x0000000607077299 */ /* 0x000fe2000800063f */
[----:B------:R-:W-:Y:S01]  /*7190*/  IMAD.MOV.U32 R13, RZ, RZ, 0x1 ;  /* 0x00000001ff0d7424 */ /* 0x000fe200078e00ff */
[----:B------:R-:W-:Y:S01]  /*71a0*/  LOP3.LUT R12, R4, 0x2, RZ, 0xfc, !PT ;  /* 0x00000002040c7812 */ /* 0x000fe200078efcff */
[----:B------:R-:W-:Y:S01]  /*71b0*/  IMAD.MOV.U32 R10, RZ, RZ, 0x1 ;  /* 0x00000001ff0a7424 */ /* 0x000fe200078e00ff */
[----:B------:R-:W-:Y:S01]  /*71c0*/  ULDC UR5, c[0x0][0x700] ;  /* 0x0001c00000057ab9 */ /* 0x000fe20000000800 */
[----:B------:R-:W-:Y:S01]  /*71d0*/  IMAD.MOV.U32 R11, RZ, RZ, RZ ;  /* 0x000000ffff0b7224 */ /* 0x000fe200078e00ff */
[----:B------:R-:W-:Y:S01]  /*71e0*/  UMOV UR8, 0x1 ;  /* 0x0000000100087882 */ /* 0x000fe20000000000 */
[----:B------:R-:W-:-:S02]  /*71f0*/  UIADD3 UR5, UR5, -0x1, URZ ;  /* 0xffffffff05057890 */ /* 0x000fc4000fffe03f */
[----:B------:R-:W-:Y:S02]  /*7200*/  USHF.L.U32 UR6, UR8, UR6, URZ ;  /* 0x0000000608067299 */ /* 0x000fe4000800063f */
[----:B------:R-:W-:Y:S01]  /*7210*/  ULOP3.LUT UR7, URZ, UR7, URZ, 0x33, !UPT ;  /* 0x000000073f077292 */ /* 0x000fe2000f8e333f */
[----:B------:R-:W-:Y:S01]  /*7220*/  ULDC.64 UR34, c[0x0][0x198] ;  /* 0x0000660000227ab9 */ /* 0x000fe20000000a00 */
[----:B0-----:R-:W-:-:S05]  /*7230*/  VIADD R6, R6, 0x7f ;  /* 0x0000007f06067836 */ /* 0x001fca0000000000 */
[----:B------:R-:W-:-:S04]  /*7240*/  SHF.R.S32.HI R9, RZ, 0x1f, R6 ;  /* 0x0000001fff097819 */ /* 0x000fc80000011406 */
[----:B------:R-:W-:Y:S01]  /*7250*/  LEA.HI R9, R9, R6, RZ, 0x7 ;  /* 0x0000000609097211 */ /* 0x000fe200078f38ff */
[C---:B-1----:R-:W-:Y:S02]  /*7260*/  IMAD.SHL.U32 R14, R18.reuse, 0x80, RZ ;  /* 0x00000080120e7824 */ /* 0x042fe400078e00ff */
[C---:B------:R-:W-:Y:S01]  /*7270*/  IMAD.SHL.U32 R15, R18.reuse, 0x2000, RZ ;  /* 0x00002000120f7824 */ /* 0x040fe200078e00ff */
[----:B------:R-:W-:Y:S01]  /*7280*/  SHF.R.S32.HI R16, RZ, 0x7, R9 ;  /* 0x00000007ff107819 */ /* 0x000fe20000011409 */
[----:B------:R-:W-:Y:S01]  /*7290*/  IMAD.SHL.U32 R17, R18, 0x2, RZ ;  /* 0x0000000212117824 */ /* 0x000fe200078e00ff */
[----:B------:R-:W-:Y:S01]  /*72a0*/  LOP3.LUT R14, R14, 0x80, RZ, 0xc0, !PT ;  /* 0x000000800e0e7812 */ /* 0x000fe200078ec0ff */
[----:B------:R-:W-:Y:S01]  /*72b0*/  IMAD.SHL.U32 R18, R18, 0x800, RZ ;  /* 0x0000080012127824 */ /* 0x000fe200078e00ff */
[----:B------:R-:W-:Y:S01]  /*72c0*/  LOP3.LUT R15, R15, 0x2000, RZ, 0xc0, !PT ;  /* 0x000020000f0f7812 */ /* 0x000fe200078ec0ff */
[----:B------:R-:W-:Y:S01]  /*72d0*/  VIADD R19, R16, 0x1 ;  /* 0x0000000110137836 */ /* 0x000fe20000000000 */
[----:B------:R-:W-:-:S02]  /*72e0*/  LOP3.LUT R17, R17, 0x2, RZ, 0xc0, !PT ;  /* 0x0000000211117812 */ /* 0x000fc400078ec0ff */
[----:B------:R-:W-:-:S07]  /*72f0*/  LOP3.LUT R18, R18, 0x800, RZ, 0xc0, !PT ;  /* 0x0000080012127812 */ /* 0x000fce00078ec0ff */
.L_x_157:
[----:B------:R-:W-:-:S03]  /*7300*/  UMOV UR8, 0xffffffff ;  /* 0xffffffff00087882 */ /* 0x000fc60000000000 */
[----:B------:R-:W-:Y:S05]  /*7310*/  BRA.DIV UR8, `(.L_x_147) ;  /* 0x00000012085c7947 */ /* 0x000fea000b800000 */
[----:B------:R-:W-:-:S13]  /*7320*/  ELECT P0, URZ, PT ;  /* 0x00000000003f782f */ /* 0x000fda0003800000 */
.L_x_172:
[----:B------:R-:W0:Y:S01]  /*7330*/  LDC R6, c[0x0][0x28c] ;  /* 0x0000a300ff067b82 */ /* 0x000e220000000800 */
[----:B------:R-:W-:Y:S01]  /*7340*/  BSSY B1, `(.L_x_148) ;  /* 0x0000047000017945 */ /* 0x000fe20003800000 */
[----:B0-----:R-:W-:-:S13]  /*7350*/  ISETP.LT.OR P0, PT, R6, 0x1, !P0 ;  /* 0x000000010600780c */ /* 0x001fda0004701670 */
[----:B------:R-:W-:Y:S05]  /*7360*/  @P0 BRA `(.L_x_149) ;  /* 0x0000000400100947 */ /* 0x000fea0003800000 */
[C---:B------:R-:W-:Y:S01]  /*7370*/  IMAD R26, R20.reuse, 0x4, R17 ;  /* 0x00000004141a7824 */ /* 0x040fe200078e0211 */
[----:B------:R-:W-:Y:S01]  /*7380*/  CS2R R28, SRZ ;  /* 0x00000000001c7805 */ /* 0x000fe2000001ff00 */
[----:B------:R-:W-:Y:S02]  /*7390*/  IMAD.SHL.U32 R7, R7, 0x40, RZ ;  /* 0x0000004007077824 */ /* 0x000fe400078e00ff */
[----:B------:R-:W-:Y:S02]  /*73a0*/  IMAD R20, R20, 0x100, R14 ;  /* 0x0000010014147824 */ /* 0x000fe400078e020e */
[----:B------:R-:W-:Y:S02]  /*73b0*/  IMAD.MOV.U32 R27, RZ, RZ, RZ ;  /* 0x000000ffff1b7224 */ /* 0x000fe400078e00ff */
[----:B------:R-:W-:Y:S02]  /*73c0*/  IMAD.MOV.U32 R6, RZ, RZ, R19 ;  /* 0x000000ffff067224 */ /* 0x000fe400078e0013 */
[----:B------:R-:W-:-:S02]  /*73d0*/  IMAD.MOV.U32 R8, RZ, RZ, R10 ;  /* 0x000000ffff087224 */ /* 0x000fc400078e000a */
[----:B------:R-:W-:-:S07]  /*73e0*/  IMAD.MOV.U32 R9, RZ, RZ, R11 ;  /* 0x000000ffff097224 */ /* 0x000fce00078e000b */
.L_x_152:
[----:B------:R-:W0:Y:S01]  /*73f0*/  S2R R23, SR_CgaCtaId ;  /* 0x0000000000177919 */ /* 0x000e220000008800 */
[----:B------:R-:W-:Y:S02]  /*7400*/  MOV R22, 0x400 ;  /* 0x0000040000167802 */ /* 0x000fe40000000f00 */
[----:B------:R-:W-:Y:S02]  /*7410*/  ISETP.NE.AND P1, PT, R5, RZ, PT ;  /* 0x000000ff0500720c */ /* 0x000fe40003f25270 */
[----:B0-----:R-:W-:Y:S02]  /*7420*/  LEA R24, R23, R22, 0x18 ;  /* 0x0000001617187211 */ /* 0x001fe400078ec0ff */
[----:B------:R-:W-:-:S09]  /*7430*/  SHF.L.U32 R22, R8, 0x1f, RZ ;  /* 0x0000001f08167819 */ /* 0x000fd200000006ff */
[----:B------:R-:W0:Y:S01]  /*7440*/  @!P1 LDC R23, c[0x0][0x640] ;  /* 0x00019000ff179b82 */ /* 0x000e220000000800 */
[----:B------:R-:W-:-:S04]  /*7450*/  IMAD R25, R9, 0x8, R24 ;  /* 0x0000000809197824 */ /* 0x000fc800078e0218 */
[----:B------:R-:W1:Y:S02]  /*7460*/  SYNCS.PHASECHK.TRANS64.TRYWAIT P0, [R25+URZ+0x40], R22 ;  /* 0x00004016190075a7 */ /* 0x000e64000800017f */
[----:B-1----:R-:W-:Y:S05]  /*7470*/  @!P0 BRA `(.L_x_150) ;  /* 0x0000001000248947 */ /* 0x002fea0003800000 */
.L_x_173:
[----:B-1----:R-:W-:Y:S01]  /*7480*/  PRMT R22, R12, 0x9910, RZ ;  /* 0x000099100c167816 */ /* 0x002fe200000000ff */
[----:B0-----:R0:W-:Y:S03]  /*7490*/  @!P1 SYNCS.ARRIVE.TRANS64 RZ, [R25+URZ], R23 ;  /* 0x0000001719ff99a7 */ /* 0x0011e6000800003f */
[----:B------:R-:W-:-:S13]  /*74a0*/  ISETP.NE.AND P0, PT, R22, 0x2, PT ;  /* 0x000000021600780c */ /* 0x000fda0003f05270 */
[----:B0-----:R-:W-:Y:S05]  /*74b0*/  @P0 BRA `(.L_x_151) ;  /* 0x0000000000040947 */ /* 0x001fea0003800000 */
[----:B------:R-:W-:Y:S01]  /*74c0*/  BPT.TRAP 0x1 ;  /* 0x000000040000795c */ /* 0x000fe20000300000 */
.L_x_151:
[C---:B------:R-:W-:Y:S01]  /*74d0*/  IMAD R22, R9.reuse, 0x4000, R15 ;  /* 0x0000400009167824 */ /* 0x040fe200078e020f */
[----:B------:R-:W-:Y:S01]  /*74e0*/  R2UR UR9, R24 ;  /* 0x00000000180972ca */ /* 0x000fe200000e0000 */
[----:B------:R-:W-:Y:S01]  /*74f0*/  IMAD R24, R9, 0x2000, R24 ;  /* 0x0000200009187824 */ /* 0x000fe200078e0218 */
[----:B------:R-:W-:Y:S01]  /*7500*/  R2UR UR25, R25 ;  /* 0x00000000191972ca */ /* 0x000fe200000e0000 */
[----:B------:R-:W-:Y:S01]  /*7510*/  VIADD R6, R6, 0xffffffff ;  /* 0xffffffff06067836 */ /* 0x000fe20000000000 */
[----:B------:R-:W-:Y:S01]  /*7520*/  R2UR UR24, R22 ;  /* 0x00000000161872ca */ /* 0x000fe200000e0000 */
[----:B------:R-:W-:Y:S01]  /*7530*/  IMAD R22, R9, 0x1000, R18 ;  /* 0x0000100009167824 */ /* 0x000fe200078e0212 */
[----:B------:R-:W-:Y:S01]  /*7540*/  R2UR UR16, R24 ;  /* 0x00000000181072ca */ /* 0x000fe200000e0000 */
[----:B------:R-:W-:Y:S01]  /*7550*/  UIADD3 UR14, UP0, UR34, 0xf0, URZ ;  /* 0x000000f0220e7890 */ /* 0x000fe2000ff1e03f */
[----:B------:R-:W-:Y:S01]  /*7560*/  R2UR UR28, R21 ;  /* 0x00000000151c72ca */ /* 0x000fe200000e0000 */
[----:B------:R-:W-:Y:S01]  /*7570*/  UIADD3 UR22, UP1, UR34, 0x1f0, URZ ;  /* 0x000001f022167890 */ /* 0x000fe2000ff3e03f */
[----:B------:R-:W-:Y:S01]  /*7580*/  R2UR UR8, R22 ;  /* 0x00000000160872ca */ /* 0x000fe200000e0000 */
[----:B------:R-:W-:Y:S01]  /*7590*/  UIADD3 UR36, UP2, UR34, 0x2f0, URZ ;  /* 0x000002f022247890 */ /* 0x000fe2000ff5e03f */
[----:B------:R-:W-:Y:S01]  /*75a0*/  R2UR UR26, R29 ;  /* 0x000000001d1a72ca */ /* 0x000fe200000e0000 */
[----:B------:R-:W-:Y:S01]  /*75b0*/  UIADD3.X UR15, URZ, UR35, URZ, UP0, !UPT ;  /* 0x000000233f0f7290 */ /* 0x000fe200087fe43f */
[----:B------:R-:W-:Y:S01]  /*75c0*/  R2UR UR27, R20 ;  /* 0x00000000141b72ca */ /* 0x000fe200000e0000 */
[----:B------:R-:W-:Y:S01]  /*75d0*/  UIADD3.X UR23, URZ, UR35, URZ, UP1, !UPT ;  /* 0x000000233f177290 */ /* 0x000fe20008ffe43f */
[----:B------:R-:W-:Y:S01]  /*75e0*/  R2UR UR11, R26 ;  /* 0x000000001a0b72ca */ /* 0x000fe200000e0000 */
[----:B------:R-:W-:Y:S01]  /*75f0*/  UIADD3 UR24, UR9, 0x180, UR24 ;  /* 0x0000018009187890 */ /* 0x000fe2000fffe018 */
[----:B------:R-:W-:Y:S01]  /*7600*/  R2UR UR12, R28 ;  /* 0x000000001c0c72ca */ /* 0x000fe200000e0000 */
[----:B------:R-:W-:Y:S01]  /*7610*/  VIADD R9, R9, 0x1 ;  /* 0x0000000109097836 */ /* 0x000fe20000000000 */
[----:B------:R-:W-:Y:S01]  /*7620*/  R2UR UR18, R27 ;  /* 0x000000001b1272ca */ /* 0x000fe200000e0000 */
[----:B------:R-:W-:Y:S01]  /*7630*/  UIADD3.X UR37, URZ, UR35, URZ, UP2, !UPT ;  /* 0x000000233f257290 */ /* 0x000fe200097fe43f */
[----:B------:R-:W-:Y:S01]  /*7640*/  R2UR UR19, R7 ;  /* 0x00000000071372ca */ /* 0x000fe200000e0000 */
[----:B------:R-:W-:Y:S01]  /*7650*/  UIADD3 UR8, UR9, 0x30180, UR8 ;  /* 0x0003018009087890 */ /* 0x000fe2000fffe008 */
[----:B------:R-:W-:Y:S01]  /*7660*/  ISETP.GT.AND P1, PT, R6, 0x1, PT ;  /* 0x000000010600780c */ /* 0x000fe20003f24270 */
[----:B------:R-:W-:Y:S01]  /*7670*/  UIADD3 UR16, UR16, 0x20180, URZ ;  /* 0x0002018010107890 */ /* 0x000fe2000fffe03f */
[C---:B------:R-:W-:Y:S01]  /*7680*/  ISETP.NE.AND P0, PT, R9.reuse, 0x8, PT ;  /* 0x000000080900780c */ /* 0x040fe20003f05270 */
[----:B------:R-:W-:Y:S01]  /*7690*/  UMOV UR21, 0x30000 ;  /* 0x0003000000157882 */ /* 0x000fe20000000000 */
[----:B------:R-:W-:Y:S01]  /*76a0*/  UMOV UR30, 0x0 ;  /* 0x00000000001e7882 */ /* 0x000fe20000000000 */
[----:B------:R-:W-:Y:S01]  /*76b0*/  UMOV UR31, 0x10000000 ;  /* 0x10000000001f7882 */ /* 0x000fe20000000000 */
[----:B------:R-:W-:Y:S01]  /*76c0*/  UMOV UR10, URZ ;  /* 0x0000003f000a7c82 */ /* 0x000fe20008000000 */
[----:B------:R-:W-:Y:S01]  /*76d0*/  UMOV UR9, UR25 ;  /* 0x0000001900097c82 */ /* 0x000fe20008000000 */
[----:B------:R-:W-:Y:S01]  /*76e0*/  UMOV UR13, UR28 ;  /* 0x0000001c000d7c82 */ /* 0x000fe20008000000 */
[----:B------:R0:W-:Y:S01]  /*76f0*/  UTMALDG.3D.MULTICAST [UR24], [UR14], UR21, desc[UR30] ;  /* 0x00001e180e0073b4 */ /* 0x0001e20008011815 */
[----:B------:R-:W-:Y:S01]  /*7700*/  UMOV UR17, UR25 ;  /* 0x0000001900117c82 */ /* 0x000fe20008000000 */
[----:B------:R-:W-:Y:S01]  /*7710*/  UMOV UR20, UR28 ;  /* 0x0000001c00147c82 */ /* 0x000fe20008000000 */
[----:B------:R-:W-:Y:S01]  /*7720*/  SEL R23, RZ, 0x1, P0 ;  /* 0x00000001ff177807 */ /* 0x000fe20000000000 */
[----:B------:R-:W-:Y:S01]  /*7730*/  VIADD R28, R28, 0x1 ;  /* 0x000000011c1c7836 */ /* 0x000fe20000000000 */
[----:B------:R-:W-:Y:S01]  /*7740*/  SEL R9, R9, RZ, P0 ;  /* 0x000000ff09097207 */ /* 0x000fe20000000000 */
[----:B------:R-:W-:Y:S01]  /*7750*/  VIADD R29, R29, 0x40 ;  /* 0x000000401d1d7836 */ /* 0x000fe20000000000 */
[----:B------:R-:W-:Y:S01]  /*7760*/  LOP3.LUT R8, R8, R23, RZ, 0x3c, !PT ;  /* 0x0000001708087212 */ /* 0x000fe200078e3cff */
[----:B------:R0:W-:Y:S01]  /*7770*/  UTMALDG.4D.MULTICAST [UR8], [UR22], UR21, desc[UR30] ;  /* 0x00001e08160073b4 */ /* 0x0001e20008019815 */
[----:B------:R-:W-:Y:S01]  /*7780*/  VIADD R27, R27, 0x80 ;  /* 0x000000801b1b7836 */ /* 0x000fe20000000000 */
[----:B------:R0:W-:Y:S02]  /*7790*/  UTMALDG.3D [UR16], [UR36], desc[UR30] ;  /* 0x00001e10240075b4 */ /* 0x0001e40008011000 */
[----:B0-----:R-:W-:Y:S05]  /*77a0*/  @P1 BRA `(.L_x_152) ;  /* 0xfffffffc00101947 */ /* 0x001fea000383ffff */
.L_x_149:
[----:B------:R-:W-:Y:S05]  /*77b0*/  BSYNC B1 ;  /* 0x0000000000017941 */ /* 0x000fea0003800000 */
.L_x_148:
[----:B------:R-:W-:Y:S01]  /*77c0*/  LOP3.LUT P1, RZ, R13, 0xff, RZ, 0xc0, !PT ;  /* 0x000000ff0dff7812 */ /* 0x000fe2000782c0ff */
[----:B------:R-:W-:Y:S01]  /*77d0*/  IMAD.IADD R11, R16, 0x1, R11 ;  /* 0x00000001100b7824 */ /* 0x000fe200078e020b */
[----:B------:R-:W-:Y:S01]  /*77e0*/  IADD3 R2, P2, R2, UR32, RZ ;  /* 0x0000002002027c10 */ /* 0x000fe2000ff5e0ff */
[----:B------:R-:W-:Y:S01]  /*77f0*/  ULDC.64 UR8, c[0x0][0x750] ;  /* 0x0001d40000087ab9 */ /* 0x000fe20000000a00 */
[----:B------:R-:W-:Y:S01]  /*7800*/  BSSY B1, `(.L_x_153) ;  /* 0x000006b000017945 */ /* 0x000fe20003800000 */
[----:B------:R-:W-:Y:S01]  /*7810*/  IMAD.MOV.U32 R20, RZ, RZ, -0x1 ;  /* 0xffffffffff147424 */ /* 0x000fe200078e00ff */
[----:B------:R-:W-:Y:S01]  /*7820*/  ISETP.GT.U32.AND P0, PT, R11, 0x7, PT ;  /* 0x000000070b00780c */ /* 0x000fe20003f04070 */
[----:B------:R-:W-:Y:S01]  /*7830*/  IMAD.MOV.U32 R21, RZ, RZ, -0x1 ;  /* 0xffffffffff157424 */ /* 0x000fe200078e00ff */
[----:B------:R-:W-:Y:S02]  /*7840*/  SHF.R.U32.HI R6, RZ, 0x3, R11 ;  /* 0x00000003ff067819 */ /* 0x000fe4000001160b */
[----:B------:R-:W-:-:S02]  /*7850*/  ISETP.LT.U32.AND P0, PT, R16, 0x8, P0 ;  /* 0x000000081000780c */ /* 0x000fc40000701070 */
[----:B------:R-:W-:Y:S01]  /*7860*/  IADD3.X R3, R3, UR4, RZ, P2, !PT ;  /* 0x0000000403037c10 */ /* 0x000fe200097fe4ff */
[----:B------:R-:W0:Y:S01]  /*7870*/  @P1 S2R R8, SR_CgaCtaId ;  /* 0x0000000000081919 */ /* 0x000e220000008800 */
[----:B------:R-:W-:Y:S02]  /*7880*/  @P1 MOV R7, 0x400 ;  /* 0x0000040000071802 */ /* 0x000fe40000000f00 */
[----:B------:R-:W-:Y:S02]  /*7890*/  ISETP.GE.U32.AND P2, PT, R2, UR8, PT ;  /* 0x0000000802007c0c */ /* 0x000fe4000bf46070 */
[----:B------:R-:W-:Y:S02]  /*78a0*/  LOP3.LUT R6, R6, 0x1, RZ, 0xc0, !PT ;  /* 0x0000000106067812 */ /* 0x000fe400078ec0ff */
[----:B------:R-:W-:Y:S02]  /*78b0*/  LOP3.LUT R11, R11, 0x7, RZ, 0xc0, !PT ;  /* 0x000000070b0b7812 */ /* 0x000fe400078ec0ff */
[----:B------:R-:W-:-:S02]  /*78c0*/  PRMT R13, RZ, 0x7610, R13 ;  /* 0x00007610ff0d7816 */ /* 0x000fc4000000000d */
[----:B0-----:R-:W-:-:S04]  /*78d0*/  @P1 LEA R7, R8, R7, 0x18 ;  /* 0x0000000708071211 */ /* 0x001fc800078ec0ff */
[----:B------:R0:W-:Y:S01]  /*78e0*/  @P1 SYNCS.ARRIVE.TRANS64.A1T0 RZ, [R7+URZ+0x98], RZ ;  /* 0x000098ff07ff19a7 */ /* 0x0001e2000810003f */
[----:B------:R-:W-:-:S04]  /*78f0*/  ISETP.NE.U32.AND P1, PT, R6, 0x1, PT ;  /* 0x000000010600780c */ /* 0x000fc80003f25070 */
[----:B------:R-:W-:Y:S02]  /*7900*/  ISETP.GT.U32.AND P1, PT, R16, 0x7, !P1 ;  /* 0x000000071000780c */ /* 0x000fe40004f24070 */
[----:B0-----:R-:W-:Y:S02]  /*7910*/  SEL R7, RZ, 0x1, !P0 ;  /* 0x00000001ff077807 */ /* 0x001fe40004000000 */
[----:B------:R-:W-:Y:S02]  /*7920*/  ISETP.GE.U32.AND.EX P0, PT, R3, UR9, PT, P2 ;  /* 0x0000000903007c0c */ /* 0x000fe4000bf06120 */
[----:B------:R-:W-:-:S04]  /*7930*/  SEL R6, RZ, 0x1, !P1 ;  /* 0x00000001ff067807 */ /* 0x000fc80004800000 */
[----:B------:R-:W-:Y:S01]  /*7940*/  LOP3.LUT R10, R6, R10, R7, 0x96, !PT ;  /* 0x0000000a060a7212 */ /* 0x000fe200078e9607 */
[----:B------:R-:W-:Y:S01]  /*7950*/  IMAD.MOV.U32 R7, RZ, RZ, -0x1 ;  /* 0xffffffffff077424 */ /* 0x000fe200078e00ff */
[----:B------:R-:W-:-:S05]  /*7960*/  PRMT R6, RZ, 0x7610, R6 ;  /* 0x00007610ff067816 */ /* 0x000fca0000000006 */
[----:B------:R-:W-:Y:S05]  /*7970*/  @P0 BRA `(.L_x_154) ;  /* 0x00000004004c0947 */ /* 0x000fea0003800000 */
[----:B------:R-:W0:Y:S01]  /*7980*/  S2R R20, SR_CTAID.X ;  /* 0x0000000000147919 */ /* 0x000e220000002500 */
[----:B------:R-:W-:Y:S01]  /*7990*/  ULDC UR8, c[0x0][0x150] ;  /* 0x0000540000087ab9 */ /* 0x000fe20000000800 */
[----:B------:R-:W1:Y:S01]  /*79a0*/  LDC R7, c[0x0][0x144] ;  /* 0x00005100ff077b82 */ /* 0x000e620000000800 */
[----:B------:R-:W-:Y:S01]  /*79b0*/  ULDC UR11, c[0x0][0x730] ;  /* 0x0001cc00000b7ab9 */ /* 0x000fe20000000800 */
[----:B------:R-:W2:Y:S06]  /*79c0*/  S2R R22, SR_CTAID.Y ;  /* 0x0000000000167919 */ /* 0x000eac0000002600 */
[----:B------:R-:W3:Y:S01]  /*79d0*/  LDC R23, c[0x0][0x148] ;  /* 0x00005200ff177b82 */ /* 0x000ee20000000800 */
[----:B0-----:R-:W-:-:S02]  /*79e0*/  I2FP.F32.U32 R6, R20 ;  /* 0x0000001400067245 */ /* 0x001fc40000201000 */
[----:B--2---:R-:W-:-:S03]  /*79f0*/  I2FP.F32.U32 R8, R22 ;  /* 0x0000001600087245 */ /* 0x004fc60000201000 */
[----:B------:R-:W-:Y:S01]  /*7a00*/  FMUL R6, R6, UR8 ;  /* 0x0000000806067c20 */ /* 0x000fe20008400000 */
[----:B------:R-:W-:Y:S02]  /*7a10*/  ULDC UR8, c[0x0][0x154] ;  /* 0x0000550000087ab9 */ /* 0x000fe40000000800 */
[----:B------:R-:W-:Y:S01]  /*7a20*/  FMUL R9, R8, UR8 ;  /* 0x0000000808097c20 */ /* 0x000fe20008400000 */
[----:B------:R-:W-:Y:S02]  /*7a30*/  ULDC.64 UR8, c[0x0][0x728] ;  /* 0x0001ca0000087ab9 */ /* 0x000fe40000000a00 */
[----:B------:R-:W0:Y:S01]  /*7a40*/  F2I.U32.TRUNC.NTZ R6, R6 ;  /* 0x0000000600067305 */ /* 0x000e22000020f000 */
[----:B------:R-:W-:-:S04]  /*7a50*/  ISETP.NE.U32.AND P0, PT, RZ, UR8, PT ;  /* 0x00000008ff007c0c */ /* 0x000fc8000bf05070 */
[----:B------:R-:W-:-:S03]  /*7a60*/  ISETP.NE.AND.EX P0, PT, RZ, UR9, PT, P0 ;  /* 0x00000009ff007c0c */ /* 0x000fc6000bf05300 */
[----:B------:R-:W2:Y:S01]  /*7a70*/  F2I.U32.TRUNC.NTZ R9, R9 ;  /* 0x0000000900097305 */ /* 0x000ea2000020f000 */
[----:B0-----:R-:W-:Y:S02]  /*7a80*/  IMAD.MOV R8, RZ, RZ, -R6 ;  /* 0x000000ffff087224 */ /* 0x001fe400078e0a06 */
[----:B------:R-:W-:Y:S02]  /*7a90*/  IMAD.MOV.U32 R6, RZ, RZ, R2 ;  /* 0x000000ffff067224 */ /* 0x000fe400078e0002 */
[----:B-1----:R-:W-:Y:S02]  /*7aa0*/  IMAD R20, R7, R8, R20 ;  /* 0x0000000807147224 */ /* 0x002fe400078e0214 */
[----:B------:R-:W-:Y:S02]  /*7ab0*/  IMAD.MOV.U32 R7, RZ, RZ, R3 ;  /* 0x000000ffff077224 */ /* 0x000fe400078e0003 */
[----:B--2---:R-:W-:Y:S01]  /*7ac0*/  IMAD.MOV R24, RZ, RZ, -R9 ;  /* 0x000000ffff187224 */ /* 0x004fe200078e0a09 */
[----:B---3--:R-:W-:Y:S06]  /*7ad0*/  @!P0 BRA `(.L_x_155) ;  /* 0x0000000000288947 */ /* 0x008fec0003800000 */
[----:B------:R-:W-:Y:S02]  /*7ae0*/  ULDC UR10, c[0x0][0x734] ;  /* 0x0001cd00000a7ab9 */ /* 0x000fe40000000800 */
[----:B------:R-:W-:-:S05]  /*7af0*/  IADD3 R7, P0, R2, UR10, RZ ;  /* 0x0000000a02077c10 */ /* 0x000fca000ff1e0ff */
[----:B------:R-:W-:-:S04]  /*7b00*/  IMAD.X R21, RZ, RZ, R3, P0 ;  /* 0x000000ffff157224 */ /* 0x000fc800000e0603 */
[----:B------:R-:W-:-:S04]  /*7b10*/  IMAD.WIDE.U32 R8, R21, UR8, RZ ;  /* 0x0000000815087c25 */ /* 0x000fc8000f8e00ff */
[----:B------:R-:W-:-:S04]  /*7b20*/  IMAD.WIDE.U32 R8, P0, R7, UR9, R8 ;  /* 0x0000000907087c25 */ /* 0x000fc8000f800008 */
[----:B------:R-:W-:-:S04]  /*7b30*/  IMAD.WIDE.U32 R6, R7, UR8, RZ ;  /* 0x0000000807067c25 */ /* 0x000fc8000f8e00ff */
[----:B------:R-:W-:Y:S01]  /*7b40*/  IMAD.MOV.U32 R6, RZ, RZ, R9 ;  /* 0x000000ffff067224 */ /* 0x000fe200078e0009 */
[----:B------:R-:W-:Y:S01]  /*7b50*/  IADD3 RZ, P1, R7, R8, RZ ;  /* 0x0000000807ff7210 */ /* 0x000fe20007f3e0ff */
[----:B------:R-:W-:-:S04]  /*7b60*/  IMAD.X R7, RZ, RZ, RZ, P0 ;  /* 0x000000ffff077224 */ /* 0x000fc800000e06ff */
[----:B------:R-:W-:-:S08]  /*7b70*/  IMAD.WIDE.U32.X R6, R21, UR9, R6, P1 ;  /* 0x0000000915067c25 */ /* 0x000fd000088e0406 */
.L_x_155:
[--C-:B------:R-:W-:Y:S01]  /*7b80*/  SHF.R.U64 R21, R6, UR11, R7.reuse ;  /* 0x0000000b06157c19 */ /* 0x100fe20008001207 */
[----:B------:R-:W-:Y:S01]  /*7b90*/  ULDC.64 UR8, c[0x0][0x720] ;  /* 0x0001c80000087ab9 */ /* 0x000fe20000000a00 */
[----:B------:R-:W-:Y:S01]  /*7ba0*/  SHF.R.U32.HI R6, RZ, UR11, R7 ;  /* 0x0000000bff067c19 */ /* 0x000fe20008011607 */
[----:B------:R-:W-:Y:S01]  /*7bb0*/  ULDC.64 UR10, c[0x0][0x740] ;  /* 0x0001d000000a7ab9 */ /* 0x000fe20000000a00 */
[----:B------:R-:W-:Y:S02]  /*7bc0*/  IADD3 R7, P0, RZ, -R21, RZ ;  /* 0x80000015ff077210 */ /* 0x000fe40007f1e0ff */
[----:B------:R-:W-:-:S03]  /*7bd0*/  ISETP.NE.AND P2, PT, R0, 0x1, PT ;  /* 0x000000010000780c */ /* 0x000fc60003f45270 */
[----:B------:R-:W-:Y:S01]  /*7be0*/  IMAD.X R6, RZ, RZ, ~R6, P0 ;  /* 0x000000ffff067224 */ /* 0x000fe200000e0e06 */
[----:B------:R-:W-:-:S03]  /*7bf0*/  ISETP.NE.U32.AND P0, PT, RZ, UR10, PT ;  /* 0x0000000aff007c0c */ /* 0x000fc6000bf05070 */
[----:B------:R-:W-:Y:S01]  /*7c00*/  IMAD R6, R6, UR8, RZ ;  /* 0x0000000806067c24 */ /* 0x000fe2000f8e02ff */
[----:B------:R-:W-:-:S03]  /*7c10*/  ISETP.NE.AND.EX P0, PT, RZ, UR11, PT, P0 ;  /* 0x0000000bff007c0c */ /* 0x000fc6000bf05300 */
[C---:B------:R-:W-:Y:S02]  /*7c20*/  IMAD R9, R7.reuse, UR9, R6 ;  /* 0x0000000907097c24 */ /* 0x040fe4000f8e0206 */
[----:B------:R-:W-:Y:S01]  /*7c30*/  IMAD.WIDE.U32 R6, R7, UR8, R2 ;  /* 0x0000000807067c25 */ /* 0x000fe2000f8e0002 */
[----:B------:R-:W-:-:S03]  /*7c40*/  ULDC UR8, c[0x0][0x718] ;  /* 0x0001c60000087ab9 */ /* 0x000fc60000000800 */
[----:B------:R-:W-:Y:S02]  /*7c50*/  IMAD.IADD R7, R7, 0x1, R9 ;  /* 0x0000000107077824 */ /* 0x000fe400078e0209 */
[----:B------:R-:W-:-:S03]  /*7c60*/  @P2 IMAD R20, R23, R24, R22 ;  /* 0x0000001817142224 */ /* 0x000fc600078e0216 */
[--C-:B------:R-:W-:Y:S02]  /*7c70*/  SHF.R.U64 R22, R6, UR8, R7.reuse ;  /* 0x0000000806167c19 */ /* 0x100fe40008001207 */
[----:B------:R-:W-:Y:S01]  /*7c80*/  SHF.R.U32.HI R7, RZ, UR8, R7 ;  /* 0x00000008ff077c19 */ /* 0x000fe20008011607 */
[----:B------:R-:W-:-:S03]  /*7c90*/  ULDC UR8, c[0x0][0x708] ;  /* 0x0001c20000087ab9 */ /* 0x000fc60000000800 */
[--C-:B------:R-:W-:Y:S02]  /*7ca0*/  SHF.R.U64 R24, R22, UR8, R7.reuse ;  /* 0x0000000816187c19 */ /* 0x100fe40008001207 */
[----:B------:R-:W-:Y:S01]  /*7cb0*/  SHF.R.U32.HI R7, RZ, UR8, R7 ;  /* 0x00000008ff077c19 */ /* 0x000fe20008011607 */
[----:B------:R-:W-:-:S03]  /*7cc0*/  ULDC UR8, c[0x0][0x758] ;  /* 0x0001d60000087ab9 */ /* 0x000fc60000000800 */
[--C-:B------:R-:W-:Y:S02]  /*7cd0*/  SHF.R.U64 R23, R24, UR8, R7.reuse ;  /* 0x0000000818177c19 */ /* 0x100fe40008001207 */
[----:B------:R-:W-:-:S03]  /*7ce0*/  SHF.R.U32.HI R25, RZ, UR8, R7 ;  /* 0x00000008ff197c19 */ /* 0x000fc60008011607 */
[----:B------:R-:W-:Y:S02]  /*7cf0*/  IMAD.MOV.U32 R6, RZ, RZ, R23 ;  /* 0x000000ffff067224 */ /* 0x000fe400078e0017 */
[----:B------:R-:W-:Y:S01]  /*7d00*/  IMAD.MOV.U32 R7, RZ, RZ, R25 ;  /* 0x000000ffff077224 */ /* 0x000fe200078e0019 */
[----:B------:R-:W-:Y:S06]  /*7d10*/  @!P0 BRA `(.L_x_156) ;  /* 0x0000000000288947 */ /* 0x000fec0003800000 */
        /* <DEDUP_REMOVED lines=10> */
.L_x_156:
[----:B------:R-:W-:Y:S01]  /*7dc0*/  ULDC UR8, c[0x0][0x748] ;  /* 0x0001d20000087ab9 */ /* 0x000fe20000000800 */
[----:B------:R-:W-:Y:S02]  /*7dd0*/  LOP3.LUT R24, R24, UR7, RZ, 0xc0, !PT ;  /* 0x0000000718187c12 */ /* 0x000fe4000f8ec0ff */
[----:B------:R-:W-:Y:S01]  /*7de0*/  SHF.R.U64 R7, R6, UR8, R7 ;  /* 0x0000000806077c19 */ /* 0x000fe20008001207 */
[----:B------:R-:W-:Y:S01]  /*7df0*/  ULDC UR8, c[0x0][0x738] ;  /* 0x0001ce0000087ab9 */ /* 0x000fe20000000800 */
[----:B------:R-:W-:-:S03]  /*7e00*/  LOP3.LUT R22, R22, UR5, RZ, 0xc0, !PT ;  /* 0x0000000516167c12 */ /* 0x000fc6000f8ec0ff */
[----:B------:R-:W-:Y:S02]  /*7e10*/  IMAD.MOV R6, RZ, RZ, -R7 ;  /* 0x000000ffff067224 */ /* 0x000fe400078e0a07 */
[----:B------:R-:W-:Y:S02]  /*7e20*/  IMAD R9, R7, UR6, R24 ;  /* 0x0000000607097c24 */ /* 0x000fe4000f8e0218 */
[----:B------:R-:W-:Y:S01]  /*7e30*/  IMAD R23, R6, UR8, R23 ;  /* 0x0000000806177c24 */ /* 0x000fe2000f8e0217 */
[----:B------:R-:W-:Y:S01]  /*7e40*/  ULDC UR8, c[0x0][0x710] ;  /* 0x0001c40000087ab9 */ /* 0x000fe20000000800 */
[----:B------:R-:W-:Y:S02]  /*7e50*/  IMAD.MOV.U32 R6, RZ, RZ, 0x1 ;  /* 0x00000001ff067424 */ /* 0x000fe400078e00ff */
[----:B------:R-:W-:Y:S01]  /*7e60*/  IMAD R20, R9, UR8, R20 ;  /* 0x0000000809147c24 */ /* 0x000fe2000f8e0214 */
[----:B------:R-:W-:Y:S02]  /*7e70*/  ULDC UR8, c[0x0][0x700] ;  /* 0x0001c00000087ab9 */ /* 0x000fe40000000800 */
[----:B------:R-:W-:-:S05]  /*7e80*/  IMAD R23, R23, UR8, R22 ;  /* 0x0000000817177c24 */ /* 0x000fca000f8e0216 */
[----:B------:R-:W-:Y:S02]  /*7e90*/  SEL R7, R23, R20, !P2 ;  /* 0x0000001417077207 */ /* 0x000fe40005000000 */
[----:B------:R-:W-:-:S07]  /*7ea0*/  SEL R20, R20, R23, !P2 ;  /* 0x0000001714147207 */ /* 0x000fce0005000000 */
.L_x_154:
[----:B------:R-:W-:Y:S05]  /*7eb0*/  BSYNC B1 ;  /* 0x0000000000017941 */ /* 0x000fea0003800000 */
.L_x_153:
[----:B------:R-:W-:-:S13]  /*7ec0*/  LOP3.LUT P0, RZ, R6, 0xff, RZ, 0xc0, !PT ;  /* 0x000000ff06ff7812 */ /* 0x000fda000780c0ff */
[----:B------:R-:W-:Y:S05]  /*7ed0*/  @P0 BRA `(.L_x_157) ;  /* 0xfffffff400080947 */ /* 0x000fea000383ffff */
[----:B------:R-:W-:Y:S05]  /*7ee0*/  BSYNC B0 ;  /* 0x0000000000007941 */ /* 0x000fea0003800000 */
.L_x_146:
[----:B------:R-:W-:-:S03]  /*7ef0*/  UMOV UR8, 0xffffffff ;  /* 0xffffffff00087882 */ /* 0x000fc60000000000 */
[----:B------:R-:W-:Y:S05]  /*7f00*/  BRA.DIV UR8, `(.L_x_158) ;  /* 0x0000000608947947 */ /* 0x000fea000b800000 */
[----:B------:R-:W-:-:S13]  /*7f10*/  ELECT P0, URZ, PT ;  /* 0x00000000003f782f */ /* 0x000fda0003800000 */
.L_x_176:
[----:B------:R-:W-:Y:S04]  /*7f20*/  BSSY B0, `(.L_x_159) ;  /* 0x000004f000007945 */ /* 0x000fe80003800000 */
[----:B------:R-:W-:Y:S05]  /*7f30*/  @!P0 BRA `(.L_x_160) ;  /* 0x0000000400348947 */ /* 0x000fea0003800000 */
[----:B------:R-:W-:-:S04]  /*7f40*/  LOP3.LUT R4, R4, 0x2, RZ, 0xfc, !PT ;  /* 0x0000000204047812 */ /* 0x000fc800078efcff */
[----:B------:R-:W-:-:S13]  /*7f50*/  ISETP.NE.AND P0, PT, R4, 0x3, PT ;  /* 0x000000030400780c */ /* 0x000fda0003f05270 */
[----:B------:R-:W-:Y:S05]  /*7f60*/  @!P0 BRA `(.L_x_161) ;  /* 0x0000000000048947 */ /* 0x000fea0003800000 */
[----:B------:R-:W-:Y:S01]  /*7f70*/  BPT.TRAP 0x1 ;  /* 0x000000040000795c */ /* 0x000fe20000300000 */
.L_x_161:
[----:B------:R-:W0:Y:S01]  /*7f80*/  S2R R3, SR_CgaCtaId ;  /* 0x0000000000037919 */ /* 0x000e220000008800 */
[----:B------:R-:W-:Y:S02]  /*7f90*/  MOV R0, 0x400 ;  /* 0x0000040000007802 */ /* 0x000fe40000000f00 */
[----:B------:R-:W-:Y:S02]  /*7fa0*/  SHF.L.U32 R2, R10, 0x1f, RZ ;  /* 0x0000001f0a027819 */ /* 0x000fe400000006ff */
[----:B0-----:R-:W-:-:S05]  /*7fb0*/  LEA R0, R3, R0, 0x18 ;  /* 0x0000000003007211 */ /* 0x001fca00078ec0ff */
[----:B------:R-:W-:-:S04]  /*7fc0*/  VIADD R0, R0, 0x40 ;  /* 0x0000004000007836 */ /* 0x000fc80000000000 */
[C---:B------:R-:W-:Y:S02]  /*7fd0*/  IMAD R5, R11.reuse, 0x8, R0 ;  /* 0x000000080b057824 */ /* 0x040fe400078e0200 */
[----:B------:R-:W-:Y:S02]  /*7fe0*/  VIADD R11, R11, 0x1 ;  /* 0x000000010b0b7836 */ /* 0x000fe40000000000 */
[----:B------:R-:W0:Y:S03]  /*7ff0*/  SYNCS.PHASECHK.TRANS64.TRYWAIT P0, [R5+URZ], R2 ;  /* 0x00000002050075a7 */ /* 0x000e26000800017f */
[----:B------:R-:W-:-:S04]  /*8000*/  ISETP.NE.AND P1, PT, R11, 0x8, PT ;  /* 0x000000080b00780c */ /* 0x000fc80003f25270 */
[----:B------:R-:W-:Y:S02]  /*8010*/  SEL R3, RZ, 0x1, P1 ;  /* 0x00000001ff037807 */ /* 0x000fe40000800000 */
[----:B------:R-:W-:Y:S02]  /*8020*/  SEL R11, R11, RZ, P1 ;  /* 0x000000ff0b0b7207 */ /* 0x000fe40000800000 */
[----:B------:R-:W-:-:S03]  /*8030*/  LOP3.LUT R10, R10, R3, RZ, 0x3c, !PT ;  /* 0x000000030a0a7212 */ /* 0x000fc600078e3cff */
[----:B------:R-:W-:Y:S01]  /*8040*/  IMAD R7, R11, 0x8, R0 ;  /* 0x000000080b077824 */ /* 0x000fe200078e0200 */
[----:B------:R-:W-:Y:S01]  /*8050*/  SHF.L.U32 R4, R10, 0x1f, RZ ;  /* 0x0000001f0a047819 */ /* 0x000fe200000006ff */
[----:B0-----:R-:W-:Y:S06]  /*8060*/  @!P0 BRA `(.L_x_162) ;  /* 0x00000004005c8947 */ /* 0x001fec0003800000 */
.L_x_177:
[----:B------:R-:W1:Y:S01]  /*8070*/  SYNCS.PHASECHK.TRANS64.TRYWAIT P0, [R7+URZ], R4 ;  /* 0x00000004070075a7 */ /* 0x000e62000800017f */
[----:B0-----:R-:W-:-:S05]  /*8080*/  VIADD R2, R11, 0x1 ;  /* 0x000000010b027836 */ /* 0x001fca0000000000 */
[----:B------:R-:W-:-:S04]  /*8090*/  ISETP.NE.AND P1, PT, R2, 0x8, PT ;  /* 0x000000080200780c */ /* 0x000fc80003f25270 */
[----:B------:R-:W-:Y:S02]  /*80a0*/  SEL R3, RZ, 0x1, P1 ;  /* 0x00000001ff037807 */ /* 0x000fe40000800000 */
[----:B------:R-:W-:Y:S02]  /*80b0*/  SEL R9, R2, RZ, P1 ;  /* 0x000000ff02097207 */ /* 0x000fe40000800000 */
[----:B------:R-:W-:-:S03]  /*80c0*/  LOP3.LUT R10, R10, R3, RZ, 0x3c, !PT ;  /* 0x000000030a0a7212 */ /* 0x000fc600078e3cff */
[----:B------:R-:W-:Y:S01]  /*80d0*/  IMAD R6, R9, 0x8, R0 ;  /* 0x0000000809067824 */ /* 0x000fe200078e0200 */
[----:B------:R-:W-:Y:S01]  /*80e0*/  SHF.L.U32 R5, R10, 0x1f, RZ ;  /* 0x0000001f0a057819 */ /* 0x000fe200000006ff */
[----:B-1----:R-:W-:Y:S06]  /*80f0*/  @!P0 BRA `(.L_x_163) ;  /* 0x00000004004c8947 */ /* 0x002fec0003800000 */
.L_x_178:
[----:B------:R-:W1:Y:S01]  /*8100*/  SYNCS.PHASECHK.TRANS64.TRYWAIT P0, [R6+URZ], R5 ;  /* 0x00000005060075a7 */ /* 0x000e62000800017f */
[----:B------:R-:W-:-:S05]  /*8110*/  VIADD R2, R9, 0x1 ;  /* 0x0000000109027836 */ /* 0x000fca0000000000 */
[----:B------:R-:W-:-:S04]  /*8120*/  ISETP.NE.AND P1, PT, R2, 0x8, PT ;  /* 0x000000080200780c */ /* 0x000fc80003f25270 */
[----:B------:R-:W-:Y:S02]  /*8130*/  SEL R3, RZ, 0x1, P1 ;  /* 0x00000001ff037807 */ /* 0x000fe40000800000 */
[----:B0-----:R-:W-:Y:S02]  /*8140*/  SEL R7, R2, RZ, P1 ;  /* 0x000000ff02077207 */ /* 0x001fe40000800000 */
[----:B------:R-:W-:-:S03]  /*8150*/  LOP3.LUT R10, R10, R3, RZ, 0x3c, !PT ;  /* 0x000000030a0a7212 */ /* 0x000fc600078e3cff */
[----:B------:R-:W-:Y:S01]  /*8160*/  IMAD R9, R7, 0x8, R0 ;  /* 0x0000000807097824 */ /* 0x000fe200078e0200 */
[----:B------:R-:W-:Y:S01]  /*8170*/  SHF.L.U32 R4, R10, 0x1f, RZ ;  /* 0x0000001f0a047819 */ /* 0x000fe200000006ff */
[----:B-1----:R-:W-:Y:S06]  /*8180*/  @!P0 BRA `(.L_x_164) ;  /* 0x00000004003c8947 */ /* 0x002fec0003800000 */
.L_x_179:
[----:B------:R-:W1:Y:S01]  /*8190*/  SYNCS.PHASECHK.TRANS64.TRYWAIT P0, [R9+URZ], R4 ;  /* 0x00000004090075a7 */ /* 0x000e62000800017f */
[----:B------:R-:W-:-:S05]  /*81a0*/  VIADD R2, R7, 0x1 ;  /* 0x0000000107027836 */ /* 0x000fca0000000000 */
[----:B------:R-:W-:-:S04]  /*81b0*/  ISETP.NE.AND P1, PT, R2, 0x8, PT ;  /* 0x000000080200780c */ /* 0x000fc80003f25270 */
[----:B------:R-:W-:Y:S02]  /*81c0*/  SEL R3, RZ, 0x1, P1 ;  /* 0x00000001ff037807 */ /* 0x000fe40000800000 */
[----:B------:R-:W-:Y:S02]  /*81d0*/  SEL R7, R2, RZ, P1 ;  /* 0x000000ff02077207 */ /* 0x000fe40000800000 */
[----:B------:R-:W-:-:S03]  /*81e0*/  LOP3.LUT R10, R10, R3, RZ, 0x3c, !PT ;  /* 0x000000030a0a7212 */ /* 0x000fc600078e3cff */
[----:B0-----:R-:W-:Y:S01]  /*81f0*/  IMAD R6, R7, 0x8, R0 ;  /* 0x0000000807067824 */ /* 0x001fe200078e0200 */
[----:B------:R-:W-:Y:S01]  /*8200*/  SHF.L.U32 R5, R10, 0x1f, RZ ;  /* 0x0000001f0a057819 */ /* 0x000fe200000006ff */
[----:B-1----:R-:W-:Y:S06]  /*8210*/  @!P0 BRA `(.L_x_165) ;  /* 0x00000004002c8947 */ /* 0x002fec0003800000 */
.L_x_180:
        /* <DEDUP_REMOVED lines=9> */
.L_x_181:
        /* <DEDUP_REMOVED lines=9> */
.L_x_182:
[----:B------:R-:W1:Y:S01]  /*8340*/  SYNCS.PHASECHK.TRANS64.TRYWAIT P0, [R6+URZ], R5 ;  /* 0x00000005060075a7 */ /* 0x000e62000800017f */
[----:B------:R-:W-:-:S05]  /*8350*/  VIADD R2, R7, 0x1 ;  /* 0x0000000107027836 */ /* 0x000fca0000000000 */
[----:B------:R-:W-:-:S04]  /*8360*/  ISETP.NE.AND P1, PT, R2, 0x8, PT ;  /* 0x000000080200780c */ /* 0x000fc80003f25270 */
[----:B0-----:R-:W-:Y:S02]  /*8370*/  SEL R4, RZ, 0x1, P1 ;  /* 0x00000001ff047807 */ /* 0x001fe40000800000 */
[----:B------:R-:W-:Y:S02]  /*8380*/  SEL R3, R2, RZ, P1 ;  /* 0x000000ff02037207 */ /* 0x000fe40000800000 */
[----:B------:R-:W-:Y:S01]  /*8390*/  LOP3.LUT R4, R11, R4, RZ, 0x3c, !PT ;  /* 0x000000040b047212 */ /* 0x000fe200078e3cff */
[----:B-1----:R-:W-:Y:S06]  /*83a0*/  @!P0 BRA `(.L_x_168) ;  /* 0x0000000400048947 */ /* 0x002fec0003800000 */
.L_x_183:
[----:B------:R-:W-:Y:S01]  /*83b0*/  IMAD R3, R3, 0x8, R0 ;  /* 0x0000000803037824 */ /* 0x000fe200078e0200 */
[----:B------:R-:W-:-:S07]  /*83c0*/  SHF.L.U32 R0, R4, 0x1f, RZ ;  /* 0x0000001f04007819 */ /* 0x000fce00000006ff */
.L_x_169:
[----:B-1----:R1:W2:Y:S02]  /*83d0*/  SYNCS.PHASECHK.TRANS64.TRYWAIT P0, [R3+URZ], R0 ;  /* 0x00000000030075a7 */ /* 0x0022a4000800017f */
[----:B--2---:R-:W-:Y:S05]  /*83e0*/  @!P0 NANOSLEEP.SYNCS 0x989680 ;  /* 0x009896800000895d */ /* 0x004fea0003900000 */
[----:B------:R-:W2:Y:S02]  /*83f0*/  @!P0 SYNCS.PHASECHK.TRANS64 P0, [R3+URZ], R0 ;  /* 0x00000000030085a7 */ /* 0x000ea4000800007f */
[----:B--2---:R-:W-:Y:S05]  /*8400*/  @!P0 BRA `(.L_x_169) ;  /* 0xfffffffc00f08947 */ /* 0x004fea000383ffff */
.L_x_160:
[----:B------:R-:W-:Y:S05]  /*8410*/  BSYNC B0 ;  /* 0x0000000000007941 */ /* 0x000fea0003800000 */
.L_x_159:
[----:B------:R-:W-:Y:S05]  /*8420*/  EXIT ;  /* 0x000000000000794d */ /* 0x000fea0003800000 */
.L_x_22:
[----:B-1----:R-:W-:-:S04]  /*8430*/  IMAD.U32 R14, RZ, RZ, UR8 ;  /* 0x00000008ff0e7e24 */ /* 0x002fc8000f8e00ff */
[----:B------:R1:W4:Y:S03]  /*8440*/  SYNCS.PHASECHK.TRANS64.TRYWAIT P1, [R14+URZ], R13 ;  /* 0x0000000d0e0075a7 */ /* 0x000326000802017f */
[----:B----4-:R-:W-:Y:S05]  /*8450*/  @!P1 NANOSLEEP.SYNCS 0x989680 ;  /* 0x009896800000995d */ /* 0x010fea0003900000 */
[----:B------:R-:W4:Y:S02]  /*8460*/  @!P1 SYNCS.PHASECHK.TRANS64 P1, [R14+URZ], R13 ;  /* 0x0000000d0e0095a7 */ /* 0x000f24000802007f */
[----:B----4-:R-:W-:Y:S05]  /*8470*/  @!P1 BRA `(.L_x_22) ;  /* 0xfffffffc00ec9947 */ /* 0x010fea000383ffff */
[----:B------:R-:W-:Y:S05]  /*8480*/  BRA `(.L_x_21) ;  /* 0xffffff9400347947 */ /* 0x000fea000383ffff */
.L_x_147:
[----:B------:R-:W-:Y:S01]  /*8490*/  BSSY B1, `(.L_x_170) ;  /* 0x0000006000017945 */ /* 0x000fe20003800000 */
[----:B------:R-:W-:-:S07]  /*84a0*/  IMAD.MOV.U32 R6, RZ, RZ, -0x1 ;  /* 0xffffffffff067424 */ /* 0x000fce00078e00ff */
[----:B------:R-:W-:Y:S05]  /*84b0*/  WARPSYNC.COLLECTIVE R6, `(.L_x_171) ;  /* 0x00000000060c7348 */ /* 0x000fea0003c00000 */
[----:B------:R-:W-:Y:S02]  /*84c0*/  ELECT P0, UR62, PT ;  /* 0x00000000003e782f */ /* 0x000fe40003800000 */
[----:B------:R-:W-:Y:S01]  /*84d0*/  MOV R6, UR62 ;  /* 0x0000003e00067c02 */ /* 0x000fe20008000f00 */
[----:B------:R-:W-:Y:S10]  /*84e0*/  ENDCOLLECTIVE ;  /* 0x000000000000791b */ /* 0x000ff40003800000 */
.L_x_171:
[----:B------:R-:W-:Y:S05]  /*84f0*/  BSYNC B1 ;  /* 0x0000000000017941 */ /* 0x000fea0003800000 */
.L_x_170:
[----:B------:R-:W-:Y:S05]  /*8500*/  BRA `(.L_x_172) ;  /* 0xffffffec00887947 */ /* 0x000fea000383ffff */
.L_x_150:
[----:B-1----:R1:W2:Y:S02]  /*8510*/  SYNCS.PHASECHK.TRANS64.TRYWAIT P0, [R25+URZ+0x40], R22 ;  /* 0x00004016190075a7 */ /* 0x0022a4000800017f */
[----:B--2---:R-:W-:Y:S05]  /*8520*/  @!P0 NANOSLEEP.SYNCS 0x989680 ;  /* 0x009896800000895d */ /* 0x004fea0003900000 */
[----:B------:R-:W2:Y:S02]  /*8530*/  @!P0 SYNCS.PHASECHK.TRANS64 P0, [R25+URZ+0x40], R22 ;  /* 0x00004016190085a7 */ /* 0x000ea4000800007f */
[----:B--2---:R-:W-:Y:S05]  /*8540*/  @!P0 BRA `(.L_x_150) ;  /* 0xfffffffc00f08947 */ /* 0x004fea000383ffff */
[----:B------:R-:W-:Y:S05]  /*8550*/  BRA `(.L_x_173) ;  /* 0xffffffec00c87947 */ /* 0x000fea000383ffff */
.L_x_158:
[----:B------:R-:W-:Y:S01]  /*8560*/  BSSY B0, `(.L_x_174) ;  /* 0x0000006000007945 */ /* 0x000fe20003800000 */
[----:B------:R-:W-:-:S07]  /*8570*/  IMAD.MOV.U32 R6, RZ, RZ, -0x1 ;  /* 0xffffffffff067424 */ /* 0x000fce00078e00ff */
[----:B------:R-:W-:Y:S05]  /*8580*/  WARPSYNC.COLLECTIVE R6, `(.L_x_175) ;  /* 0x00000000060c7348 */ /* 0x000fea0003c00000 */
[----:B------:R-:W-:Y:S02]  /*8590*/  ELECT P0, UR62, PT ;  /* 0x00000000003e782f */ /* 0x000fe40003800000 */
[----:B------:R-:W-:Y:S01]  /*85a0*/  MOV R6, UR62 ;  /* 0x0000003e00067c02 */ /* 0x000fe20008000f00 */
[----:B------:R-:W-:Y:S10]  /*85b0*/  ENDCOLLECTIVE ;  /* 0x000000000000791b */ /* 0x000ff40003800000 */
.L_x_175:
[----:B------:R-:W-:Y:S05]  /*85c0*/  BSYNC B0 ;  /* 0x0000000000007941 */ /* 0x000fea0003800000 */
.L_x_174:
[----:B------:R-:W-:Y:S05]  /*85d0*/  BRA `(.L_x_176) ;  /* 0xfffffff800507947 */ /* 0x000fea000383ffff */
.L_x_162:
[----:B0-----:R0:W1:Y:S02]  /*85e0*/  SYNCS.PHASECHK.TRANS64.TRYWAIT P0, [R5+URZ], R2 ;  /* 0x00000002050075a7 */ /* 0x001064000800017f */
[----:B-1----:R-:W-:Y:S05]  /*85f0*/  @!P0 NANOSLEEP.SYNCS 0x989680 ;  /* 0x009896800000895d */ /* 0x002fea0003900000 */
[----:B------:R-:W1:Y:S02]  /*8600*/  @!P0 SYNCS.PHASECHK.TRANS64 P0, [R5+URZ], R2 ;  /* 0x00000002050085a7 */ /* 0x000e64000800007f */
[----:B-1----:R-:W-:Y:S05]  /*8610*/  @!P0 BRA `(.L_x_162) ;  /* 0xfffffffc00f08947 */ /* 0x002fea000383ffff */
[----:B------:R-:W-:Y:S05]  /*8620*/  BRA `(.L_x_177) ;  /* 0xfffffff800907947 */ /* 0x000fea000383ffff */
.L_x_163:
[----:B0-----:R0:W1:Y:S02]  /*8630*/  SYNCS.PHASECHK.TRANS64.TRYWAIT P0, [R7+URZ], R4 ;  /* 0x00000004070075a7 */ /* 0x001064000800017f */
[----:B-1----:R-:W-:Y:S05]  /*8640*/  @!P0 NANOSLEEP.SYNCS 0x989680 ;  /* 0x009896800000895d */ /* 0x002fea0003900000 */
[----:B------:R-:W1:Y:S02]  /*8650*/  @!P0 SYNCS.PHASECHK.TRANS64 P0, [R7+URZ], R4 ;  /* 0x00000004070085a7 */ /* 0x000e64000800007f */
[----:B-1----:R-:W-:Y:S05]  /*8660*/  @!P0 BRA `(.L_x_163) ;  /* 0xfffffffc00f08947 */ /* 0x002fea000383ffff */
[----:B------:R-:W-:Y:S05]  /*8670*/  BRA `(.L_x_178) ;  /* 0xfffffff800a07947 */ /* 0x000fea000383ffff */
.L_x_164:
[----:B0-----:R0:W1:Y:S02]  /*8680*/  SYNCS.PHASECHK.TRANS64.TRYWAIT P0, [R6+URZ], R5 ;  /* 0x00000005060075a7 */ /* 0x001064000800017f */
[----:B-1----:R-:W-:Y:S05]  /*8690*/  @!P0 NANOSLEEP.SYNCS 0x989680 ;  /* 0x009896800000895d */ /* 0x002fea0003900000 */
[----:B------:R-:W1:Y:S02]  /*86a0*/  @!P0 SYNCS.PHASECHK.TRANS64 P0, [R6+URZ], R5 ;  /* 0x00000005060085a7 */ /* 0x000e64000800007f */
[----:B-1----:R-:W-:Y:S05]  /*86b0*/  @!P0 BRA `(.L_x_164) ;  /* 0xfffffffc00f08947 */ /* 0x002fea000383ffff */
[----:B------:R-:W-:Y:S05]  /*86c0*/  BRA `(.L_x_179) ;  /* 0xfffffff800b07947 */ /* 0x000fea000383ffff */
.L_x_165:
[----:B0-----:R0:W1:Y:S02]  /*86d0*/  SYNCS.PHASECHK.TRANS64.TRYWAIT P0, [R9+URZ], R4 ;  /* 0x00000004090075a7 */ /* 0x001064000800017f */
[----:B-1----:R-:W-:Y:S05]  /*86e0*/  @!P0 NANOSLEEP.SYNCS 0x989680 ;  /* 0x009896800000895d */ /* 0x002fea0003900000 */
[----:B------:R-:W1:Y:S02]  /*86f0*/  @!P0 SYNCS.PHASECHK.TRANS64 P0, [R9+URZ], R4 ;  /* 0x00000004090085a7 */ /* 0x000e64000800007f */
[----:B-1----:R-:W-:Y:S05]  /*8700*/  @!P0 BRA `(.L_x_165) ;  /* 0xfffffffc00f08947 */ /* 0x002fea000383ffff */
[----:B------:R-:W-:Y:S05]  /*8710*/  BRA `(.L_x_180) ;  /* 0xfffffff800c07947 */ /* 0x000fea000383ffff */
.L_x_166:
[----:B0-----:R0:W1:Y:S02]  /*8720*/  SYNCS.PHASECHK.TRANS64.TRYWAIT P0, [R6+URZ], R5 ;  /* 0x00000005060075a7 */ /* 0x001064000800017f */
[----:B-1----:R-:W-:Y:S05]  /*8730*/  @!P0 NANOSLEEP.SYNCS 0x989680 ;  /* 0x009896800000895d */ /* 0x002fea0003900000 */
[----:B------:R-:W1:Y:S02]  /*8740*/  @!P0 SYNCS.PHASECHK.TRANS64 P0, [R6+URZ], R5 ;  /* 0x00000005060085a7 */ /* 0x000e64000800007f */
[----:B-1----:R-:W-:Y:S05]  /*8750*/  @!P0 BRA `(.L_x_166) ;  /* 0xfffffffc00f08947 */ /* 0x002fea000383ffff */
[----:B------:R-:W-:Y:S05]  /*8760*/  BRA `(.L_x_181) ;  /* 0xfffffff800d07947 */ /* 0x000fea000383ffff */
.L_x_167:
[----:B0-----:R0:W1:Y:S02]  /*8770*/  SYNCS.PHASECHK.TRANS64.TRYWAIT P0, [R9+URZ], R4 ;  /* 0x00000004090075a7 */ /* 0x001064000800017f */
[----:B-1----:R-:W-:Y:S05]  /*8780*/  @!P0 NANOSLEEP.SYNCS 0x989680 ;  /* 0x009896800000895d */ /* 0x002fea0003900000 */
[----:B------:R-:W1:Y:S02]  /*8790*/  @!P0 SYNCS.PHASECHK.TRANS64 P0, [R9+URZ], R4 ;  /* 0x00000004090085a7 */ /* 0x000e64000800007f */
[----:B-1----:R-:W-:Y:S05]  /*87a0*/  @!P0 BRA `(.L_x_167) ;  /* 0xfffffffc00f08947 */ /* 0x002fea000383ffff */
[----:B------:R-:W-:Y:S05]  /*87b0*/  BRA `(.L_x_182) ;  /* 0xfffffff800e07947 */ /* 0x000fea000383ffff */
.L_x_168:
[----:B0-----:R0:W1:Y:S02]  /*87c0*/  SYNCS.PHASECHK.TRANS64.TRYWAIT P0, [R6+URZ], R5 ;  /* 0x00000005060075a7 */ /* 0x001064000800017f */
[----:B-1----:R-:W-:Y:S05]  /*87d0*/  @!P0 NANOSLEEP.SYNCS 0x989680 ;  /* 0x009896800000895d */ /* 0x002fea0003900000 */
[----:B------:R-:W1:Y:S02]  /*87e0*/  @!P0 SYNCS.PHASECHK.TRANS64 P0, [R6+URZ], R5 ;  /* 0x00000005060085a7 */ /* 0x000e64000800007f */
[----:B-1----:R-:W-:Y:S05]  /*87f0*/  @!P0 BRA `(.L_x_168) ;  /* 0xfffffffc00f08947 */ /* 0x002fea000383ffff */
[----:B------:R-:W-:Y:S05]  /*8800*/  BRA `(.L_x_183) ;  /* 0xfffffff800e87947 */ /* 0x000fea000383ffff */
.L_x_184:
[----:B------:R-:W-:-:S00]  /*8810*/  BRA `(.L_x_184) ;  /* 0xfffffffc00fc7947 */ /* 0x000fc0000383ffff */
[----:B------:R-:W-:-:S00]  /*8820*/  NOP ;  /* 0x0000000000007918 */ /* 0x000fc00000000000 */
        /* <DEDUP_REMOVED lines=13> */
.L_x_185:


//--------------------- .nv.shared._ZN7cutlass13device_kernelINS_4gemm6kernel13GemmUniversalIN4cute5tupleIJiiiiEEENS1_10collective13CollectiveMmaINS1_40MainloopSm90TmaGmmaWarpSpecializedSparseILi8ENS5_IJNS4_1CILi1EEENSA_ILi2EEESB_EEENS1_35KernelTmaWarpSpecializedCooperativeEEENS5_IJNSA_ILi256EEENSA_ILi64EEENSA_ILi128EEEEEEaNS5_IJNS4_6LayoutINS5_IJiNS5_IJSC_iEEEiEEENS5_IJlNS5_IJSB_SC_EEElEEEEENSK_INS5_IJNS5_IJSH_iEEENS5_IJSI_iEEEiEEENS5_IJNS5_IJSI_NSA_ILi8192EEEEEENS5_IJSB_lEEElEEEEEEEEaNS5_IJlSB_lEEENS4_8TiledMMAINS4_8MMA_AtomIJNS4_4SM904GMMA6SPARSE27GMMA_64x64x64_S32S8S8_SS_TNILNS13_9SparseSelE0EEEEEENSK_INS5_IJSC_SB_SB_EEENS5_IJSB_NSA_ILi0EEES1A_EEEEENS5_IJNS4_10UnderscoreES1D_S1D_EEEEENS4_23SM90_TMA_LOAD_MULTICASTENS4_14ComposedLayoutINS4_7SwizzleILi2ELi4ELi3EEENS4_25smem_sparse_ptr_flag_bitsILi2ELi8EEENSK_INS5_IJNS5_IJSB_NSA_ILi8EEEEEENS5_IJSC_SH_EEEEEENS5_IJNS5_IJS1A_SI_EEESN_EEEEEEEvNS4_8identityENS4_13SM90_TMA_LOADENS1H_INS1I_ILi3ELi4ELi3EEENS4_18smem_ptr_flag_bitsILi8EEENSK_INS5_IJS1M_SI_EEENS5_IJSI_SB_EEEEEEEvS1U_EENS_8epilogue10collective6detail29Sm90TmaWarpSpecializedAdapterINS25_15DefaultEpilogueIiNS5_IJSB_llEEES29_NS24_6thread17LinearCombinationIiLi1EiiLNS2A_9ScaleType4KindE0ELNS_15FloatRoundStyleE2EiEENS1_15EpilogueDefaultEEEEEvvEEEEvNT_6ParamsE --------------------------
	.section	.nv.shared._ZN7cutlass13device_kernelINS_4gemm6kernel13GemmUniversalIN4cute5tupleIJiiiiEEENS1_10collective13CollectiveMmaINS1_40MainloopSm90TmaGmmaWarpSpecializedSparseILi8ENS5_IJNS4_1CILi1EEENSA_ILi2EEESB_EEENS1_35KernelTmaWarpSpecializedCooperativeEEENS5_IJNSA_ILi256EEENSA_ILi64EEENSA_ILi128EEEEEEaNS5_IJNS4_6LayoutINS5_IJiNS5_IJSC_iEEEiEEENS5_IJlNS5_IJSB_SC_EEElEEEEENSK_INS5_IJNS5_IJSH_iEEENS5_IJSI_iEEEiEEENS5_IJNS5_IJSI_NSA_ILi8192EEEEEENS5_IJSB_lEEElEEEEEEEEaNS5_IJlSB_lEEENS4_8TiledMMAINS4_8MMA_AtomIJNS4_4SM904GMMA6SPARSE27GMMA_64x64x64_S32S8S8_SS_TNILNS13_9SparseSelE0EEEEEENSK_INS5_IJSC_SB_SB_EEENS5_IJSB_NSA_ILi0EEES1A_EEEEENS5_IJNS4_10UnderscoreES1D_S1D_EEEEENS4_23SM90_TMA_LOAD_MULTICASTENS4_14ComposedLayoutINS4_7SwizzleILi2ELi4ELi3EEENS4_25smem_sparse_ptr_flag_bitsILi2ELi8EEENSK_INS5_IJNS5_IJSB_NSA_ILi8EEEEEENS5_IJSC_SH_EEEEEENS5_IJNS5_IJS1A_SI_EEESN_EEEEEEEvNS4_8identityENS4_13SM90_TMA_LOADENS1H_INS1I_ILi3ELi4ELi3EEENS4_18smem_ptr_flag_bitsILi8EEENSK_INS5_IJS1M_SI_EEENS5_IJSI_SB_EEEEEEEvS1U_EENS_8epilogue10collective6detail29Sm90TmaWarpSpecializedAdapterINS25_15DefaultEpilogueIiNS5_IJSB_llEEES29_NS24_6thread17LinearCombinationIiLi1EiiLNS2A_9ScaleType4KindE0ELNS_15FloatRoundStyleE2EiEENS1_15EpilogueDefaultEEEEEvvEEEEvNT_6ParamsE,"aw",@nobits
	.sectionflags	@""
	.align	16
	.zero		1024


//--------------------- .nv.shared.reserved.0     --------------------------
	.section	.nv.shared.reserved.0,"aw",@nobits
	.weak		__nv_reservedSMEM_offset_0_alias
	.size		__nv_reservedSMEM_offset_0_alias, 0, 0
	.other		__nv_reservedSMEM_offset_0_alias,@"STO_CUDA_RESERVED_SHARED STV_DEFAULT"
__nv_reservedSMEM_offset_0_alias:
	.zero		0


//--------------------- .nv.global                --------------------------
	.section	.nv.global,"aw",@nobits
.nv.global:
	.type		_ZN39_INTERNAL_f786430a_4_k_cu_99198692_30974cute1_E,@object
	.size		_ZN39_INTERNAL_f786430a_4_k_cu_99198692_30974cute1_E,(_ZN39_INTERNAL_f786430a_4_k_cu_99198692_30974cuda3std3__45__cpo6cbeginE - _ZN39_INTERNAL_f786430a_4_k_cu_99198692_30974cute1_E)
_ZN39_INTERNAL_f786430a_4_k_cu_99198692_30974cute1_E:
	.zero		1
	.type		_ZN39_INTERNAL_f786430a_4_k_cu_99198692_30974cuda3std3__45__cpo6cbeginE,@object
	.size		_ZN39_INTERNAL_f786430a_4_k_cu_99198692_30974cuda3std3__45__cpo6cbeginE,(_ZN39_INTERNAL_f786430a_4_k_cu_99198692_30974cuda3std3__48in_placeE - _ZN39_INTERNAL_f786430a_4_k_cu_99198692_30974cuda3std3__45__cpo6cbeginE)
_ZN39_INTERNAL_f786430a_4_k_cu_99198692_30974cuda3std3__45__cpo6cbeginE:
	.zero		1
	.type		_ZN39_INTERNAL_f786430a_4_k_cu_99198692_30974cuda3std3__48in_placeE,@object
	.size		_ZN39_INTERNAL_f786430a_4_k_cu_99198692_30974cuda3std3__48in_placeE,(_ZN39_INTERNAL_f786430a_4_k_cu_99198692_30974cuda3std6ranges3__45__cpo9iter_moveE - _ZN39_INTERNAL_f786430a_4_k_cu_99198692_30974cuda3std3__48in_placeE)
_ZN39_INTERNAL_f786430a_4_k_cu_99198692_30974cuda3std3__48in_placeE:
	.zero		1
	.type		_ZN39_INTERNAL_f786430a_4_k_cu_99198692_30974cuda3std6ranges3__45__cpo9iter_moveE,@object
	.size		_ZN39_INTERNAL_f786430a_4_k_cu_99198692_30974cuda3std6ranges3__45__cpo9iter_moveE,(_ZN39_INTERNAL_f786430a_4_k_cu_99198692_30974cuda3std3__45__cpo5beginE - _ZN39_INTERNAL_f786430a_4_k_cu_99198692_30974cuda3std6ranges3__45__cpo9iter_moveE)
_ZN39_INTERNAL_f786430a_4_k_cu_99198692_30974cuda3std6ranges3__45__cpo9iter_moveE:
	.zero		1
	.type		_ZN39_INTERNAL_f786430a_4_k_cu_99198692_30974cuda3std3__45__cpo5beginE,@object
	.size		_ZN39_INTERNAL_f786430a_4_k_cu_99198692_30974cuda3std3__45__cpo5beginE,(_ZN39_INTERNAL_f786430a_4_k_cu_99198692_30974cuda3std3__441_GLOBAL__N__f786430a_4_k_cu_99198692_30976ignoreE - _ZN39_INTERNAL_f786430a_4_k_cu_99198692_30974cuda3std3__45__cpo5beginE)
_ZN39_INTERNAL_f786430a_4_k_cu_99198692_30974cuda3std3__45__cpo5beginE:
	.zero		1
	.type		_ZN39_INTERNAL_f786430a_4_k_cu_99198692_30974cuda3std3__441_GLOBAL__N__f786430a_4_k_cu_99198692_30976ignoreE,@object
	.size		_ZN39_INTERNAL_f786430a_4_k_cu_99198692_30974cuda3std3__441_GLOBAL__N__f786430a_4_k_cu_99198692_30976ignoreE,(_ZN39_INTERNAL_f786430a_4_k_cu_99198692_30974cute7productE - _ZN39_INTERNAL_f786430a_4_k_cu_99198692_30974cuda3std3__441_GLOBAL__N__f786430a_4_k_cu_99198692_30976ignoreE)
_ZN39_INTERNAL_f786430a_4_k_cu_99198692_30974cuda3std3__441_GLOBAL__N__f786430a_4_k_cu_99198692_30976ignoreE:
	.zero		1
	.type		_ZN39_INTERNAL_f786430a_4_k_cu_99198692_30974cute7productE,@object
	.size		_ZN39_INTERNAL_f786430a_4_k_cu_99198692_30974cute7productE,(_ZN39_INTERNAL_f786430a_4_k_cu_99198692_30974cuda3std3__45__cpo3endE - _ZN39_INTERNAL_f786430a_4_k_cu_99198692_30974cute7productE)
_ZN39_INTERNAL_f786430a_4_k_cu_99198692_30974cute7productE:
	.zero		1
	.type		_ZN39_INTERNAL_f786430a_4_k_cu_99198692_30974cuda3std3__45__cpo3endE,@object
	.size		_ZN39_INTERNAL_f786430a_4_k_cu_99198692_30974cuda3std3__45__cpo3endE,(_ZN39_INTERNAL_f786430a_4_k_cu_99198692_30974cuda3std3__419piecewise_constructE - _ZN39_INTERNAL_f786430a_4_k_cu_99198692_30974cuda3std3__45__cpo3endE)
_ZN39_INTERNAL_f786430a_4_k_cu_99198692_30974cuda3std3__45__cpo3endE:
	.zero		1
	.type		_ZN39_INTERNAL_f786430a_4_k_cu_99198692_30974cuda3std3__419piecewise_constructE,@object
	.size		_ZN39_INTERNAL_f786430a_4_k_cu_99198692_30974cuda3std3__419piecewise_constructE,(_ZN39_INTERNAL_f786430a_4_k_cu_99198692_30974cuda3std3__45__cpo4cendE - _ZN39_INTERNAL_f786430a_4_k_cu_99198692_30974cuda3std3__419piecewise_constructE)
_ZN39_INTERNAL_f786430a_4_k_cu_99198692_30974cuda3std3__419piecewise_constructE:
	.zero		1
	.type		_ZN39_INTERNAL_f786430a_4_k_cu_99198692_30974cuda3std3__45__cpo4cendE,@object
	.size		_ZN39_INTERNAL_f786430a_4_k_cu_99198692_30974cuda3std3__45__cpo4cendE,(_ZN39_INTERNAL_f786430a_4_k_cu_99198692_30974cuda3std6ranges3__45__cpo4swapE - _ZN39_INTERNAL_f786430a_4_k_cu_99198692_30974cuda3std3__45__cpo4cendE)
_ZN39_INTERNAL_f786430a_4_k_cu_99198692_30974cuda3std3__45__cpo4cendE:
	.zero		1
	.type		_ZN39_INTERNAL_f786430a_4_k_cu_99198692_30974cuda3std6ranges3__45__cpo4swapE,@object
	.size		_ZN39_INTERNAL_f786430a_4_k_cu_99198692_30974cuda3std6ranges3__45__cpo4swapE,(.L_7 - _ZN39_INTERNAL_f786430a_4_k_cu_99198692_30974cuda3std6ranges3__45__cpo4swapE)
_ZN39_INTERNAL_f786430a_4_k_cu_99198692_30974cuda3std6ranges3__45__cpo4swapE:
	.zero		1
.L_7:


//--------------------- .nv.constant0._ZN7cutlass13device_kernelINS_4gemm6kernel13GemmUniversalIN4cute5tupleIJiiiiEEENS1_10collective13CollectiveMmaINS1_40MainloopSm90TmaGmmaWarpSpecializedSparseILi8ENS5_IJNS4_1CILi1EEENSA_ILi2EEESB_EEENS1_35KernelTmaWarpSpecializedCooperativeEEENS5_IJNSA_ILi256EEENSA_ILi64EEENSA_ILi128EEEEEEaNS5_IJNS4_6LayoutINS5_IJiNS5_IJSC_iEEEiEEENS5_IJlNS5_IJSB_SC_EEElEEEEENSK_INS5_IJNS5_IJSH_iEEENS5_IJSI_iEEEiEEENS5_IJNS5_IJSI_NSA_ILi8192EEEEEENS5_IJSB_lEEElEEEEEEEEaNS5_IJlSB_lEEENS4_8TiledMMAINS4_8MMA_AtomIJNS4_4SM904GMMA6SPARSE27GMMA_64x64x64_S32S8S8_SS_TNILNS13_9SparseSelE0EEEEEENSK_INS5_IJSC_SB_SB_EEENS5_IJSB_NSA_ILi0EEES1A_EEEEENS5_IJNS4_10UnderscoreES1D_S1D_EEEEENS4_23SM90_TMA_LOAD_MULTICASTENS4_14ComposedLayoutINS4_7SwizzleILi2ELi4ELi3EEENS4_25smem_sparse_ptr_flag_bitsILi2ELi8EEENSK_INS5_IJNS5_IJSB_NSA_ILi8EEEEEENS5_IJSC_SH_EEEEEENS5_IJNS5_IJS1A_SI_EEESN_EEEEEEEvNS4_8identityENS4_13SM90_TMA_LOADENS1H_INS1I_ILi3ELi4ELi3EEENS4_18smem_ptr_flag_bitsILi8EEENSK_INS5_IJS1M_SI_EEENS5_IJSI_SB_EEEEEEEvS1U_EENS_8epilogue10collective6detail29Sm90TmaWarpSpecializedAdapterINS25_15DefaultEpilogueIiNS5_IJSB_llEEES29_NS24_6thread17LinearCombinationIiLi1EiiLNS2A_9ScaleType4KindE0ELNS_15FloatRoundStyleE2EiEENS1_15EpilogueDefaultEEEEEvvEEEEvNT_6ParamsE --------------------------
	.section	.nv.constant0._ZN7cutlass13device_kernelINS_4gemm6kernel13GemmUniversalIN4cute5tupleIJiiiiEEENS1_10collective13CollectiveMmaINS1_40MainloopSm90TmaGmmaWarpSpecializedSparseILi8ENS5_IJNS4_1CILi1EEENSA_ILi2EEESB_EEENS1_35KernelTmaWarpSpecializedCooperativeEEENS5_IJNSA_ILi256EEENSA_ILi64EEENSA_ILi128EEEEEEaNS5_IJNS4_6LayoutINS5_IJiNS5_IJSC_iEEEiEEENS5_IJlNS5_IJSB_SC_EEElEEEEENSK_INS5_IJNS5_IJSH_iEEENS5_IJSI_iEEEiEEENS5_IJNS5_IJSI_NSA_ILi8192EEEEEENS5_IJSB_lEEElEEEEEEEEaNS5_IJlSB_lEEENS4_8TiledMMAINS4_8MMA_AtomIJNS4_4SM904GMMA6SPARSE27GMMA_64x64x64_S32S8S8_SS_TNILNS13_9SparseSelE0EEEEEENSK_INS5_IJSC_SB_SB_EEENS5_IJSB_NSA_ILi0EEES1A_EEEEENS5_IJNS4_10UnderscoreES1D_S1D_EEEEENS4_23SM90_TMA_LOAD_MULTICASTENS4_14ComposedLayoutINS4_7SwizzleILi2ELi4ELi3EEENS4_25smem_sparse_ptr_flag_bitsILi2ELi8EEENSK_INS5_IJNS5_IJSB_NSA_ILi8EEEEEENS5_IJSC_SH_EEEEEENS5_IJNS5_IJS1A_SI_EEESN_EEEEEEEvNS4_8identityENS4_13SM90_TMA_LOADENS1H_INS1I_ILi3ELi4ELi3EEENS4_18smem_ptr_flag_bitsILi8EEENSK_INS5_IJS1M_SI_EEENS5_IJSI_SB_EEEEEEEvS1U_EENS_8epilogue10collective6detail29Sm90TmaWarpSpecializedAdapterINS25_15DefaultEpilogueIiNS5_IJSB_llEEES29_NS24_6thread17LinearCombinationIiLi1EiiLNS2A_9ScaleType4KindE0ELNS_15FloatRoundStyleE2EiEENS1_15EpilogueDefaultEEEEEvvEEEEvNT_6ParamsE,"a",@progbits
	.sectionflags	@""
	.align	4
.nv.constant0._ZN7cutlass13device_kernelINS_4gemm6kernel13GemmUniversalIN4cute5tupleIJiiiiEEENS1_10collective13CollectiveMmaINS1_40MainloopSm90TmaGmmaWarpSpecializedSparseILi8ENS5_IJNS4_1CILi1EEENSA_ILi2EEESB_EEENS1_35KernelTmaWarpSpecializedCooperativeEEENS5_IJNSA_ILi256EEENSA_ILi64EEENSA_ILi128EEEEEEaNS5_IJNS4_6LayoutINS5_IJiNS5_IJSC_iEEEiEEENS5_IJlNS5_IJSB_SC_EEElEEEEENSK_INS5_IJNS5_IJSH_iEEENS5_IJSI_iEEEiEEENS5_IJNS5_IJSI_NSA_ILi8192EEEEEENS5_IJSB_lEEElEEEEEEEEaNS5_IJlSB_lEEENS4_8TiledMMAINS4_8MMA_AtomIJNS4_4SM904GMMA6SPARSE27GMMA_64x64x64_S32S8S8_SS_TNILNS13_9SparseSelE0EEEEEENSK_INS5_IJSC_SB_SB_EEENS5_IJSB_NSA_ILi0EEES1A_EEEEENS5_IJNS4_10UnderscoreES1D_S1D_EEEEENS4_23SM90_TMA_LOAD_MULTICASTENS4_14ComposedLayoutINS4_7SwizzleILi2ELi4ELi3EEENS4_25smem_sparse_ptr_flag_bitsILi2ELi8EEENSK_INS5_IJNS5_IJSB_NSA_ILi8EEEEEENS5_IJSC_SH_EEEEEENS5_IJNS5_IJS1A_SI_EEESN_EEEEEEEvNS4_8identityENS4_13SM90_TMA_LOADENS1H_INS1I_ILi3ELi4ELi3EEENS4_18smem_ptr_flag_bitsILi8EEENSK_INS5_IJS1M_SI_EEENS5_IJSI_SB_EEEEEEEvS1U_EENS_8epilogue10collective6detail29Sm90TmaWarpSpecializedAdapterINS25_15DefaultEpilogueIiNS5_IJSB_llEEES29_NS24_6thread17LinearCombinationIiLi1EiiLNS2A_9ScaleType4KindE0ELNS_15FloatRoundStyleE2EiEENS1_15EpilogueDefaultEEEEEvvEEEEvNT_6ParamsE:
	.zero		1920


//--------------------- SYMBOLS --------------------------

	.type		.nv.reservedSmem.offset0,@object
	.size		.nv.reservedSmem.offset0,0x4
